	.headerflags	@"EF_CUDA_TEXMODE_UNIFIED EF_CUDA_64BIT_ADDRESS EF_CUDA_ACCELERATORS EF_CUDA_SM90 EF_CUDA_VIRTUAL_SM(EF_CUDA_SM90)"
	.elftype	@"ET_EXEC"


//--------------------- .nv.info                  --------------------------
	.section	.nv.info,"",@"SHT_CUDA_INFO"
	.align	4


	//----- nvinfo : EIATTR_REGCOUNT
	.align		4
        /*0000*/ 	.byte	0x04, 0x2f
        /*0002*/ 	.short	(.L_1 - .L_0)
	.align		4
.L_0:
        /*0004*/ 	.word	index@(triton_poi_fused_avg_pool2d_convolution_52)
        /*0008*/ 	.word	0x00000030


	//----- nvinfo : EIATTR_MIN_STACK_SIZE
	.align		4
.L_1:
        /*000c*/ 	.byte	0x04, 0x12
        /*000e*/ 	.short	(.L_3 - .L_2)
	.align		4
.L_2:
        /*0010*/ 	.word	index@(triton_poi_fused_avg_pool2d_convolution_52)
        /*0014*/ 	.word	0x00000000


	//----- nvinfo : EIATTR_FRAME_SIZE
	.align		4
.L_3:
        /*0018*/ 	.byte	0x04, 0x11
        /*001a*/ 	.short	(.L_5 - .L_4)
	.align		4
.L_4:
        /*001c*/ 	.word	index@(triton_poi_fused_avg_pool2d_convolution_52)
        /*0020*/ 	.word	0x00000000


	//----- nvinfo : EIATTR_MIN_STACK_SIZE
	.align		4
.L_5:
        /*0024*/ 	.byte	0x04, 0x12
        /*0026*/ 	.short	(.L_7 - .L_6)
	.align		4
.L_6:
        /*0028*/ 	.word	index@(triton_poi_fused_avg_pool2d_convolution_52)
        /*002c*/ 	.word	0x00000000
.L_7:


//--------------------- .nv.info.triton_poi_fused_avg_pool2d_convolution_52 --------------------------
	.section	.nv.info.triton_poi_fused_avg_pool2d_convolution_52,"",@"SHT_CUDA_INFO"
	.sectionflags	@""
	.align	4


	//----- nvinfo : EIATTR_CUDA_API_VERSION
	.align		4
        /*0000*/ 	.byte	0x04, 0x37
        /*0002*/ 	.short	(.L_9 - .L_8)
.L_8:
        /*0004*/ 	.word	0x0000007c


	//----- nvinfo : EIATTR_KPARAM_INFO
	.align		4
.L_9:
        /*0008*/ 	.byte	0x04, 0x17
        /*000a*/ 	.short	(.L_11 - .L_10)
.L_10:
        /*000c*/ 	.word	0x00000000
        /*0010*/ 	.short	0x0006
        /*0012*/ 	.short	0x002c
        /*0014*/ 	.byte	0x00, 0xf0, 0x11, 0x00


	//----- nvinfo : EIATTR_KPARAM_INFO
	.align		4
.L_11:
        /*0018*/ 	.byte	0x04, 0x17
        /*001a*/ 	.short	(.L_13 - .L_12)
.L_12:
        /*001c*/ 	.word	0x00000000
        /*0020*/ 	.short	0x0005
        /*0022*/ 	.short	0x0028
        /*0024*/ 	.byte	0x00, 0xf0, 0x11, 0x00


	//----- nvinfo : EIATTR_KPARAM_INFO
	.align		4
.L_13:
        /*0028*/ 	.byte	0x04, 0x17
        /*002a*/ 	.short	(.L_15 - .L_14)
.L_14:
        /*002c*/ 	.word	0x00000000
        /*0030*/ 	.short	0x0004
        /*0032*/ 	.short	0x0020
        /*0034*/ 	.byte	0x00, 0xf4, 0x21, 0x00


	//----- nvinfo : EIATTR_KPARAM_INFO
	.align		4
.L_15:
        /*0038*/ 	.byte	0x04, 0x17
        /*003a*/ 	.short	(.L_17 - .L_16)
.L_16:
        /*003c*/ 	.word	0x00000000
        /*0040*/ 	.short	0x0003
        /*0042*/ 	.short	0x0018
        /*0044*/ 	.byte	0x00, 0xf4, 0x21, 0x00


	//----- nvinfo : EIATTR_KPARAM_INFO
	.align		4
.L_17:
        /*0048*/ 	.byte	0x04, 0x17
        /*004a*/ 	.short	(.L_19 - .L_18)
.L_18:
        /*004c*/ 	.word	0x00000000
        /*0050*/ 	.short	0x0002
        /*0052*/ 	.short	0x0010
        /*0054*/ 	.byte	0x00, 0xf4, 0x21, 0x00


	//----- nvinfo : EIATTR_KPARAM_INFO
	.align		4
.L_19:
        /*0058*/ 	.byte	0x04, 0x17
        /*005a*/ 	.short	(.L_21 - .L_20)
.L_20:
        /*005c*/ 	.word	0x00000000
        /*0060*/ 	.short	0x0001
        /*0062*/ 	.short	0x0008
        /*0064*/ 	.byte	0x00, 0xf4, 0x21, 0x00


	//----- nvinfo : EIATTR_KPARAM_INFO
	.align		4
.L_21:
        /*0068*/ 	.byte	0x04, 0x17
        /*006a*/ 	.short	(.L_23 - .L_22)
.L_22:
        /*006c*/ 	.word	0x00000000
        /*0070*/ 	.short	0x0000
        /*0072*/ 	.short	0x0000
        /*0074*/ 	.byte	0x00, 0xf4, 0x21, 0x00


	//----- nvinfo : EIATTR_SPARSE_MMA_MASK
	.align		4
.L_23:
        /*0078*/ 	.byte	0x03, 0x50
        /*007a*/ 	.short	0x0000


	//----- nvinfo : EIATTR_MAXREG_COUNT
	.align		4
        /*007c*/ 	.byte	0x03, 0x1b
        /*007e*/ 	.short	0x00ff


	//----- nvinfo : EIATTR_EXIT_INSTR_OFFSETS
	.align		4
        /*0080*/ 	.byte	0x04, 0x1c
        /*0082*/ 	.short	(.L_25 - .L_24)


	//   ....[0]....
.L_24:
        /*0084*/ 	.word	0x000024c0


	//   ....[1]....
        /*0088*/ 	.word	0x00002500


	//----- nvinfo : EIATTR_REQNTID
	.align		4
.L_25:
        /*008c*/ 	.byte	0x04, 0x10
        /*008e*/ 	.short	(.L_27 - .L_26)
.L_26:
        /*0090*/ 	.word	0x00000080
        /*0094*/ 	.word	0x00000001
        /*0098*/ 	.word	0x00000001


	//----- nvinfo : EIATTR_CBANK_PARAM_SIZE
	.align		4
.L_27:
        /*009c*/ 	.byte	0x03, 0x19
        /*009e*/ 	.short	0x0030


	//----- nvinfo : EIATTR_PARAM_CBANK
	.align		4
        /*00a0*/ 	.byte	0x04, 0x0a
        /*00a2*/ 	.short	(.L_29 - .L_28)
	.align		4
.L_28:
        /*00a4*/ 	.word	index@(.nv.constant0.triton_poi_fused_avg_pool2d_convolution_52)
        /*00a8*/ 	.short	0x0210
        /*00aa*/ 	.short	0x0030


	//----- nvinfo : EIATTR_SW_WAR
	.align		4
.L_29:
        /*00ac*/ 	.byte	0x04, 0x36
        /*00ae*/ 	.short	(.L_31 - .L_30)
.L_30:
        /*00b0*/ 	.word	0x00000008
.L_31:


//--------------------- .nv.callgraph             --------------------------
	.section	.nv.callgraph,"",@"SHT_CUDA_CALLGRAPH"
	.align	4
	.sectionentsize	8
	.align		4
        /*0000*/ 	.word	0x00000000
	.align		4
        /*0004*/ 	.word	0xffffffff
	.align		4
        /*0008*/ 	.word	0x00000000
	.align		4
        /*000c*/ 	.word	0xfffffffe
	.align		4
        /*0010*/ 	.word	0x00000000
	.align		4
        /*0014*/ 	.word	0xfffffffd
	.align		4
        /*0018*/ 	.word	0x00000000
	.align		4
        /*001c*/ 	.word	0xfffffffc


//--------------------- .text.triton_poi_fused_avg_pool2d_convolution_52 --------------------------
	.section	.text.triton_poi_fused_avg_pool2d_convolution_52,"ax",@progbits
	.sectionflags	@"SHF_BARRIERS=1"
	.align	128
        .global         triton_poi_fused_avg_pool2d_convolution_52
        .type           triton_poi_fused_avg_pool2d_convolution_52,@function
        .size           triton_poi_fused_avg_pool2d_convolution_52,(.L_x_1 - triton_poi_fused_avg_pool2d_convolution_52)
        .other          triton_poi_fused_avg_pool2d_convolution_52,@"STO_CUDA_ENTRY STV_DEFAULT"
triton_poi_fused_avg_pool2d_convolution_52:
.text.triton_poi_fused_avg_pool2d_convolution_52:
[----:B------:R-:W0:Y:S01]  /*0000*/  LDC R1, c[0x0][0x28] ;  /* 0x00000a00ff017b82 */ /* 0x000e220000000800 */
[----:B------:R-:W1:Y:S07]  /*0010*/  S2R R20, SR_TID.X ;  /* 0x0000000000147919 */ /* 0x000e6e0000002100 */
[----:B------:R-:W2:Y:S01]  /*0020*/  LDC.64 R24, c[0x0][0x210] ;  /* 0x00008400ff187b82 */ /* 0x000ea20000000a00 */
[----:B------:R-:W-:Y:S02]  /*0030*/  CS2R R40, SRZ ;  /* 0x0000000000287805 */ /* 0x000fe4000001ff00 */
[----:B------:R-:W-:Y:S01]  /*0040*/  CS2R R30, SRZ ;  /* 0x00000000001e7805 */ /* 0x000fe2000001ff00 */
[----:B------:R-:W3:Y:S01]  /*0050*/  S2R R0, SR_CTAID.X ;  /* 0x0000000000007919 */ /* 0x000ee20000002500 */
[----:B------:R-:W-:Y:S01]  /*0060*/  ULDC.64 UR6, c[0x0][0x208] ;  /* 0x0000820000067ab9 */ /* 0x000fe20000000a00 */
[----:B------:R-:W4:Y:S01]  /*0070*/  S2R R2, SR_CTAID.Y ;  /* 0x0000000000027919 */ /* 0x000f220000002600 */
[----:B-1----:R-:W-:Y:S01]  /*0080*/  SHF.R.U32.HI R3, RZ, 0x4, R20 ;  /* 0x00000004ff037819 */ /* 0x002fe20000011614 */
[----:B------:R-:W-:-:S02]  /*0090*/  IMAD.SHL.U32 R27, R20, 0x4, RZ ;  /* 0x00000004141b7824 */ /* 0x000fc400078e00ff */
[----:B---3--:R-:W-:Y:S01]  /*00a0*/  IMAD.SHL.U32 R28, R0, 0x40, RZ ;  /* 0x00000040001c7824 */ /* 0x008fe200078e00ff */
[----:B------:R-:W-:Y:S02]  /*00b0*/  SHF.R.S32.HI R16, RZ, 0x19, R0 ;  /* 0x00000019ff107819 */ /* 0x000fe40000011400 */
[----:B------:R-:W-:Y:S01]  /*00c0*/  SGXT.U32 R3, R3, 0x3 ;  /* 0x000000030303781a */ /* 0x000fe20000000000 */
[----:B----4-:R-:W-:Y:S01]  /*00d0*/  IMAD.SHL.U32 R38, R2, 0x10, RZ ;  /* 0x0000001002267824 */ /* 0x010fe200078e00ff */
[----:B------:R-:W-:Y:S02]  /*00e0*/  SGXT R16, R16, 0x1 ;  /* 0x000000011010781a */ /* 0x000fe40000000200 */
[----:B------:R-:W-:Y:S02]  /*00f0*/  LOP3.LUT R5, R28, 0x3c, R27, 0xf8, !PT ;  /* 0x0000003c1c057812 */ /* 0x000fe400078ef81b */
[----:B------:R-:W-:Y:S02]  /*0100*/  LOP3.LUT R3, R38, R3, RZ, 0xfc, !PT ;  /* 0x0000000326037212 */ /* 0x000fe400078efcff */
[----:B------:R-:W-:Y:S01]  /*0110*/  LEA.HI R4, R16, R5, RZ, 0x3 ;  /* 0x0000000510047211 */ /* 0x000fe200078f18ff */
[C---:B------:R-:W-:Y:S01]  /*0120*/  VIADD R18, R5.reuse, 0xfffffff8 ;  /* 0xfffffff805127836 */ /* 0x040fe20000000000 */
[----:B------:R-:W-:Y:S01]  /*0130*/  LOP3.LUT R13, R5, 0x3, RZ, 0xfc, !PT ;  /* 0x00000003050d7812 */ /* 0x000fe200078efcff */
[----:B------:R-:W-:Y:S01]  /*0140*/  IMAD.SHL.U32 R17, R3, 0x40, RZ ;  /* 0x0000004003117824 */ /* 0x000fe200078e00ff */
[----:B------:R-:W-:Y:S01]  /*0150*/  LOP3.LUT R6, R4, 0xfffffff8, RZ, 0xc0, !PT ;  /* 0xfffffff804067812 */ /* 0x000fe200078ec0ff */
[C---:B------:R-:W-:Y:S01]  /*0160*/  VIADD R10, R5.reuse, 0xfffffff7 ;  /* 0xfffffff7050a7836 */ /* 0x040fe20000000000 */
[----:B------:R-:W-:-:S02]  /*0170*/  LOP3.LUT R3, R5, 0x2, RZ, 0xfc, !PT ;  /* 0x0000000205037812 */ /* 0x000fc400078efcff */
[----:B------:R-:W-:Y:S02]  /*0180*/  IADD3 R6, R5, -R6, RZ ;  /* 0x8000000605067210 */ /* 0x000fe40007ffe0ff */
[C---:B------:R-:W-:Y:S02]  /*0190*/  LEA.HI R0, R16.reuse, R3, RZ, 0x3 ;  /* 0x0000000310007211 */ /* 0x040fe400078f18ff */
[----:B------:R-:W-:Y:S02]  /*01a0*/  LEA.HI R8, R16, R13, RZ, 0x3 ;  /* 0x0000000d10087211 */ /* 0x000fe400078f18ff */
[----:B------:R-:W-:Y:S02]  /*01b0*/  ISETP.GT.AND P4, PT, R6, RZ, PT ;  /* 0x000000ff0600720c */ /* 0x000fe40003f84270 */
[----:B------:R-:W-:Y:S02]  /*01c0*/  LOP3.LUT R0, R0, 0xfffffff8, RZ, 0xc0, !PT ;  /* 0xfffffff800007812 */ /* 0x000fe400078ec0ff */
[----:B------:R-:W-:-:S02]  /*01d0*/  LOP3.LUT R12, R8, 0xfffffff8, RZ, 0xc0, !PT ;  /* 0xfffffff8080c7812 */ /* 0x000fc400078ec0ff */
[----:B------:R-:W-:Y:S01]  /*01e0*/  LOP3.LUT R7, R17, 0x200, RZ, 0xfc, !PT ;  /* 0x0000020011077812 */ /* 0x000fe200078efcff */
[----:B------:R-:W-:Y:S01]  /*01f0*/  IMAD.IADD R26, R3, 0x1, -R0 ;  /* 0x00000001031a7824 */ /* 0x000fe200078e0a00 */
[C---:B------:R-:W-:Y:S01]  /*0200*/  ISETP.LT.U32.AND P1, PT, R18.reuse, 0x38, P4 ;  /* 0x000000381200780c */ /* 0x040fe20002721070 */
[----:B------:R-:W-:Y:S01]  /*0210*/  IMAD.IADD R0, R13, 0x1, -R12 ;  /* 0x000000010d007824 */ /* 0x000fe200078e0a0c */
[----:B------:R-:W-:Y:S01]  /*0220*/  ISETP.GE.U32.AND P6, PT, R18, 0x38, PT ;  /* 0x000000381200780c */ /* 0x000fe20003fc6070 */
[----:B------:R-:W-:Y:S01]  /*0230*/  IMAD.IADD R11, R7, 0x1, R10 ;  /* 0x00000001070b7824 */ /* 0x000fe200078e020a */
[----:B------:R-:W-:Y:S02]  /*0240*/  IADD3 R9, R17, R10, RZ ;  /* 0x0000000a11097210 */ /* 0x000fe40007ffe0ff */
[----:B------:R-:W-:Y:S01]  /*0250*/  IADD3 R12, R5, -0x7, RZ ;  /* 0xfffffff9050c7810 */ /* 0x000fe20007ffe0ff */
[----:B------:R-:W-:Y:S01]  /*0260*/  VIADD R14, R5, 0xfffffffa ;  /* 0xfffffffa050e7836 */ /* 0x000fe20000000000 */
[----:B------:R-:W-:Y:S01]  /*0270*/  ISETP.GT.AND P3, PT, R26, RZ, !P6 ;  /* 0x000000ff1a00720c */ /* 0x000fe20007764270 */
[----:B--2---:R-:W-:Y:S01]  /*0280*/  IMAD.WIDE R8, R9, 0x4, R24 ;  /* 0x0000000409087825 */ /* 0x004fe200078e0218 */
[----:B------:R-:W-:-:S02]  /*0290*/  ISETP.GT.AND P5, PT, R0, RZ, !P6 ;  /* 0x000000ff0000720c */ /* 0x000fc400077a4270 */
[----:B------:R-:W-:Y:S01]  /*02a0*/  IADD3 R15, R7, R12, RZ ;  /* 0x0000000c070f7210 */ /* 0x000fe20007ffe0ff */
[----:B------:R-:W-:Y:S01]  /*02b0*/  IMAD.WIDE R10, R11, 0x4, R24 ;  /* 0x000000040b0a7825 */ /* 0x000fe200078e0218 */
[----:B------:R1:W2:Y:S03]  /*02c0*/  @P1 LDG.E.EL R40, desc[UR6][R8.64] ;  /* 0x0000000608281981 */ /* 0x0002a6000c2e1900 */
[C---:B------:R-:W-:Y:S01]  /*02d0*/  IMAD.IADD R3, R17.reuse, 0x1, R12 ;  /* 0x0000000111037824 */ /* 0x040fe200078e020c */
[----:B------:R3:W4:Y:S01]  /*02e0*/  @P1 LDG.E.EL R31, desc[UR6][R10.64] ;  /* 0x000000060a1f1981 */ /* 0x000722000c2e1900 */
[--C-:B------:R-:W-:Y:S01]  /*02f0*/  IMAD.IADD R13, R17, 0x1, R14.reuse ;  /* 0x00000001110d7824 */ /* 0x100fe200078e020e */
[----:B------:R-:W-:Y:S01]  /*0300*/  CS2R R36, SRZ ;  /* 0x0000000000247805 */ /* 0x000fe2000001ff00 */
[----:B------:R-:W-:Y:S01]  /*0310*/  IMAD.IADD R19, R7, 0x1, R14 ;  /* 0x0000000107137824 */ /* 0x000fe200078e020e */
[----:B------:R-:W-:Y:S01]  /*0320*/  CS2R R22, SRZ ;  /* 0x0000000000167805 */ /* 0x000fe2000001ff00 */
[----:B------:R-:W-:-:S02]  /*0330*/  IMAD.MOV.U32 R29, RZ, RZ, RZ ;  /* 0x000000ffff1d7224 */ /* 0x000fc400078e00ff */
[----:B-1----:R-:W-:-:S04]  /*0340*/  IMAD.WIDE R8, R15, 0x4, R24 ;  /* 0x000000040f087825 */ /* 0x002fc800078e0218 */
[--C-:B---3--:R-:W-:Y:S01]  /*0350*/  IMAD.WIDE R10, R3, 0x4, R24.reuse ;  /* 0x00000004030a7825 */ /* 0x108fe200078e0218 */
[----:B------:R-:W3:Y:S03]  /*0360*/  @P3 LDG.E.EL R29, desc[UR6][R8.64] ;  /* 0x00000006081d3981 */ /* 0x000ee6000c2e1900 */
[--C-:B------:R-:W-:Y:S01]  /*0370*/  IMAD.WIDE R12, R13, 0x4, R24.reuse ;  /* 0x000000040d0c7825 */ /* 0x100fe200078e0218 */
[----:B------:R-:W5:Y:S03]  /*0380*/  @P3 LDG.E.EL R36, desc[UR6][R10.64] ;  /* 0x000000060a243981 */ /* 0x000f66000c2e1900 */
[----:B------:R-:W-:Y:S01]  /*0390*/  IMAD.WIDE R14, R19, 0x4, R24 ;  /* 0x00000004130e7825 */ /* 0x000fe200078e0218 */
[----:B------:R-:W5:Y:S04]  /*03a0*/  @P5 LDG.E.EL R37, desc[UR6][R12.64] ;  /* 0x000000060c255981 */ /* 0x000f68000c2e1900 */
[----:B------:R-:W5:Y:S01]  /*03b0*/  @P5 LDG.E.EL R23, desc[UR6][R14.64] ;  /* 0x000000060e175981 */ /* 0x000f62000c2e1900 */
[----:B------:R-:W-:-:S04]  /*03c0*/  LOP3.LUT R3, R5, 0x1, RZ, 0xfc, !PT ;  /* 0x0000000105037812 */ /* 0x000fc800078efcff */
[----:B------:R-:W-:-:S04]  /*03d0*/  LEA.HI R16, R16, R3, RZ, 0x3 ;  /* 0x0000000310107211 */ /* 0x000fc800078f18ff */
[----:B------:R-:W-:Y:S02]  /*03e0*/  LOP3.LUT R16, R16, 0xfffffff8, RZ, 0xc0, !PT ;  /* 0xfffffff810107812 */ /* 0x000fe400078ec0ff */
[----:B------:R-:W-:-:S03]  /*03f0*/  ISETP.GT.AND P2, PT, R6, -0x1, PT ;  /* 0xffffffff0600780c */ /* 0x000fc60003f44270 */
[----:B------:R-:W-:Y:S01]  /*0400*/  IMAD.IADD R3, R3, 0x1, -R16 ;  /* 0x0000000103037824 */ /* 0x000fe200078e0a10 */
[----:B------:R-:W-:-:S04]  /*0410*/  IADD3 R16, R6, 0x1, RZ ;  /* 0x0000000106107810 */ /* 0x000fc80007ffe0ff */
[----:B------:R-:W-:Y:S01]  /*0420*/  ISETP.LT.U32.AND P0, PT, R3, 0x7, !P6 ;  /* 0x000000070300780c */ /* 0x000fe20007701070 */
[----:B------:R-:W-:Y:S01]  /*0430*/  IMAD.MOV.U32 R19, RZ, RZ, RZ ;  /* 0x000000ffff137224 */ /* 0x000fe200078e00ff */
[----:B------:R-:W-:Y:S01]  /*0440*/  IADD3 R35, R7, R18, RZ ;  /* 0x0000001207237210 */ /* 0x000fe20007ffe0ff */
[----:B------:R-:W-:Y:S01]  /*0450*/  IMAD.IADD R21, R17, 0x1, R18 ;  /* 0x0000000111157824 */ /* 0x000fe200078e0212 */
[----:B------:R-:W-:Y:S01]  /*0460*/  CS2R R32, SRZ ;  /* 0x0000000000207805 */ /* 0x000fe2000001ff00 */
[----:B------:R-:W-:Y:S02]  /*0470*/  IMAD.MOV.U32 R39, RZ, RZ, RZ ;  /* 0x000000ffff277224 */ /* 0x000fe400078e00ff */
[----:B------:R-:W-:-:S06]  /*0480*/  IMAD.WIDE R34, R35, 0x4, R24 ;  /* 0x0000000423227825 */ /* 0x000fcc00078e0218 */
[----:B------:R1:W5:Y:S04]  /*0490*/  @P0 LDG.E.EL R22, desc[UR6][R12.64] ;  /* 0x000000060c160981 */ /* 0x000368000c2e1900 */
[----:B------:R2:W5:Y:S01]  /*04a0*/  @P0 LDG.E.EL R19, desc[UR6][R14.64] ;  /* 0x000000060e130981 */ /* 0x000562000c2e1900 */
[----:B-1----:R-:W-:Y:S01]  /*04b0*/  IMAD.WIDE R12, R21, 0x4, R24 ;  /* 0x00000004150c7825 */ /* 0x002fe200078e0218 */
[----:B--2---:R-:W-:Y:S02]  /*04c0*/  SEL R40, R40, RZ, P1 ;  /* 0x000000ff28287207 */ /* 0x004fe40000800000 */
[----:B----4-:R-:W-:Y:S02]  /*04d0*/  SEL R31, R31, RZ, P1 ;  /* 0x000000ff1f1f7207 */ /* 0x010fe40000800000 */
[----:B------:R-:W-:Y:S01]  /*04e0*/  ISETP.LT.AND P1, PT, R16, 0x8, P2 ;  /* 0x000000081000780c */ /* 0x000fe20001721270 */
[----:B------:R-:W-:Y:S01]  /*04f0*/  VIADD R16, R5, 0xfffffff8 ;  /* 0xfffffff805107836 */ /* 0x000fe20000000000 */
[----:B---3--:R-:W-:-:S02]  /*0500*/  SEL R29, R29, RZ, P3 ;  /* 0x000000ff1d1d7207 */ /* 0x008fc40001800000 */
[----:B-----5:R-:W-:Y:S02]  /*0510*/  SEL R36, R36, RZ, P3 ;  /* 0x000000ff24247207 */ /* 0x020fe40001800000 */
[----:B------:R-:W-:Y:S02]  /*0520*/  ISETP.GT.AND P3, PT, R3, RZ, !P6 ;  /* 0x000000ff0300720c */ /* 0x000fe40007764270 */
[----:B------:R-:W-:Y:S02]  /*0530*/  SEL R37, R37, RZ, P5 ;  /* 0x000000ff25257207 */ /* 0x000fe40002800000 */
[----:B------:R-:W-:Y:S02]  /*0540*/  SEL R23, R23, RZ, P5 ;  /* 0x000000ff17177207 */ /* 0x000fe40002800000 */
[----:B------:R-:W-:-:S07]  /*0550*/  ISETP.LT.U32.AND P5, PT, R16, 0x38, P1 ;  /* 0x000000381000780c */ /* 0x000fce0000fa1070 */
[----:B------:R1:W2:Y:S04]  /*0560*/  @P3 LDG.E.EL R30, desc[UR6][R12.64] ;  /* 0x000000060c1e3981 */ /* 0x0002a8000c2e1900 */
[----:B------:R-:W3:Y:S04]  /*0570*/  @P3 LDG.E.EL R33, desc[UR6][R34.64] ;  /* 0x0000000622213981 */ /* 0x000ee8000c2e1900 */
[----:B------:R-:W4:Y:S04]  /*0580*/  @P5 LDG.E.EL R39, desc[UR6][R10.64] ;  /* 0x000000060a275981 */ /* 0x000f28000c2e1900 */
[----:B------:R5:W4:Y:S01]  /*0590*/  @P5 LDG.E.EL R41, desc[UR6][R8.64] ;  /* 0x0000000608295981 */ /* 0x000b22000c2e1900 */
[----:B0-----:R-:W-:-:S02]  /*05a0*/  VIADD R14, R26, 0x1 ;  /* 0x000000011a0e7836 */ /* 0x001fc40000000000 */
[----:B------:R-:W-:Y:S01]  /*05b0*/  VIADD R42, R5, 0xfffffffb ;  /* 0xfffffffb052a7836 */ /* 0x000fe20000000000 */
[----:B------:R-:W-:Y:S02]  /*05c0*/  SEL R22, R22, RZ, P0 ;  /* 0x000000ff16167207 */ /* 0x000fe40000000000 */
[----:B------:R-:W-:Y:S02]  /*05d0*/  SEL R18, R19, RZ, P0 ;  /* 0x000000ff13127207 */ /* 0x000fe40000000000 */
[----:B------:R-:W-:-:S04]  /*05e0*/  ISETP.GE.AND P0, PT, R14, 0x8, PT ;  /* 0x000000080e00780c */ /* 0x000fc80003f06270 */
[----:B------:R-:W-:Y:S01]  /*05f0*/  ISETP.GT.AND P0, PT, R26, -0x1, !P0 ;  /* 0xffffffff1a00780c */ /* 0x000fe20004704270 */
[----:B-1----:R-:W-:Y:S01]  /*0600*/  IMAD.IADD R13, R17, 0x1, R16 ;  /* 0x00000001110d7824 */ /* 0x002fe200078e0210 */
[----:B------:R-:W-:Y:S02]  /*0610*/  IADD3 R15, R17, R42, RZ ;  /* 0x0000002a110f7210 */ /* 0x000fe40007ffe0ff */
[----:B-----5:R-:W-:Y:S02]  /*0620*/  CS2R R8, SRZ ;  /* 0x0000000000087805 */ /* 0x020fe4000001ff00 */
[----:B------:R-:W-:Y:S01]  /*0630*/  CS2R R10, SRZ ;  /* 0x00000000000a7805 */ /* 0x000fe2000001ff00 */
[----:B------:R-:W-:-:S04]  /*0640*/  IMAD.WIDE R12, R13, 0x4, R24 ;  /* 0x000000040d0c7825 */ /* 0x000fc800078e0218 */
[----:B------:R-:W-:Y:S01]  /*0650*/  IMAD.WIDE R14, R15, 0x4, R24 ;  /* 0x000000040f0e7825 */ /* 0x000fe200078e0218 */
[----:B--2---:R-:W-:Y:S02]  /*0660*/  SEL R21, R30, RZ, P3 ;  /* 0x000000ff1e157207 */ /* 0x004fe40001800000 */
[----:B---3--:R-:W-:Y:S02]  /*0670*/  SEL R30, R33, RZ, P3 ;  /* 0x000000ff211e7207 */ /* 0x008fe40001800000 */
[C---:B------:R-:W-:Y:S02]  /*0680*/  ISETP.LT.U32.AND P3, PT, R16.reuse, 0x38, P0 ;  /* 0x000000381000780c */ /* 0x040fe40000761070 */
[----:B----4-:R-:W-:Y:S02]  /*0690*/  SEL R39, R39, RZ, P5 ;  /* 0x000000ff27277207 */ /* 0x010fe40002800000 */
[----:B------:R-:W-:Y:S02]  /*06a0*/  SEL R19, R41, RZ, P5 ;  /* 0x000000ff29137207 */ /* 0x000fe40002800000 */
[----:B------:R-:W-:-:S07]  /*06b0*/  ISETP.LT.U32.AND P5, PT, R16, 0x38, P2 ;  /* 0x000000381000780c */ /* 0x000fce00017a1070 */
[----:B------:R0:W2:Y:S06]  /*06c0*/  @P3 LDG.E.EL R32, desc[UR6][R14.64] ;  /* 0x000000060e203981 */ /* 0x0000ac000c2e1900 */
[----:B------:R1:W3:Y:S01]  /*06d0*/  @P5 LDG.E.EL.128 R8, desc[UR6][R12.64] ;  /* 0x000000060c085981 */ /* 0x0002e2000c2e1d00 */
[----:B0-----:R-:W-:Y:S02]  /*06e0*/  CS2R R14, SRZ ;  /* 0x00000000000e7805 */ /* 0x001fe4000001ff00 */
[----:B-1----:R-:W-:-:S06]  /*06f0*/  CS2R R12, SRZ ;  /* 0x00000000000c7805 */ /* 0x002fcc000001ff00 */
[----:B------:R0:W4:Y:S01]  /*0700*/  @P5 LDG.E.EL.128 R12, desc[UR6][R34.64] ;  /* 0x00000006220c5981 */ /* 0x000122000c2e1d00 */
[----:B------:R-:W-:Y:S01]  /*0710*/  IADD3 R16, R0, 0x1, RZ ;  /* 0x0000000100107810 */ /* 0x000fe20007ffe0ff */
[----:B------:R-:W-:Y:S02]  /*0720*/  IMAD.IADD R41, R7, 0x1, R42 ;  /* 0x0000000107297824 */ /* 0x000fe400078e022a */
[----:B------:R-:W-:Y:S01]  /*0730*/  IMAD.MOV.U32 R33, RZ, RZ, RZ ;  /* 0x000000ffff217224 */ /* 0x000fe200078e00ff */
[----:B------:R-:W-:Y:S01]  /*0740*/  ISETP.LT.U32.AND P6, PT, R16, 0x8, !P6 ;  /* 0x000000081000780c */ /* 0x000fe200077c1070 */
[----:B------:R-:W-:Y:S02]  /*0750*/  VIADD R42, R5, 0xfffffffc ;  /* 0xfffffffc052a7836 */ /* 0x000fe40000000000 */
[----:B0-----:R-:W-:-:S04]  /*0760*/  IMAD.WIDE R34, R41, 0x4, R24 ;  /* 0x0000000429227825 */ /* 0x001fc800078e0218 */
[----:B------:R-:W-:Y:S01]  /*0770*/  IMAD.IADD R43, R17, 0x1, R42 ;  /* 0x00000001112b7824 */ /* 0x000fe200078e022a */
[----:B------:R0:W5:Y:S01]  /*0780*/  @P3 LDG.E.EL R33, desc[UR6][R34.64] ;  /* 0x0000000622213981 */ /* 0x000162000c2e1900 */
[----:B------:R-:W-:Y:S02]  /*0790*/  VIADD R44, R5, 0xfffffffc ;  /* 0xfffffffc052c7836 */ /* 0x000fe40000000000 */
[----:B------:R-:W-:-:S03]  /*07a0*/  IMAD.WIDE R42, R43, 0x4, R24 ;  /* 0x000000042b2a7825 */ /* 0x000fc600078e0218 */
[----:B------:R-:W-:Y:S02]  /*07b0*/  IADD3 R41, R7, R44, RZ ;  /* 0x0000002c07297210 */ /* 0x000fe40007ffe0ff */
[----:B0-----:R-:W-:-:S06]  /*07c0*/  CS2R R34, SRZ ;  /* 0x0000000000227805 */ /* 0x001fcc000001ff00 */
[----:B------:R0:W2:Y:S02]  /*07d0*/  @P6 LDG.E.EL R34, desc[UR6][R42.64] ;  /* 0x000000062a226981 */ /* 0x0000a4000c2e1900 */
[----:B0-----:R-:W-:-:S05]  /*07e0*/  IMAD.WIDE R42, R41, 0x4, R24 ;  /* 0x00000004292a7825 */ /* 0x001fca00078e0218 */
[----:B------:R0:W5:Y:S01]  /*07f0*/  @P6 LDG.E.EL R35, desc[UR6][R42.64] ;  /* 0x000000062a236981 */ /* 0x000162000c2e1900 */
[----:B------:R-:W-:Y:S01]  /*0800*/  SHF.R.U32.HI R41, RZ, 0x2, R20 ;  /* 0x00000002ff297819 */ /* 0x000fe20000011614 */
[----:B------:R-:W-:Y:S01]  /*0810*/  VIADD R20, R5, 0x7 ;  /* 0x0000000705147836 */ /* 0x000fe20000000000 */
[----:B------:R-:W-:Y:S02]  /*0820*/  LOP3.LUT R27, R38, 0xc, R27, 0xf8, !PT ;  /* 0x0000000c261b7812 */ /* 0x000fe400078ef81b */
[----:B------:R-:W-:-:S04]  /*0830*/  SGXT.U32 R41, R41, 0x5 ;  /* 0x000000052929781a */ /* 0x000fc80000000000 */
[----:B------:R-:W-:Y:S01]  /*0840*/  LOP3.LUT R28, R28, R41, RZ, 0xfc, !PT ;  /* 0x000000291c1c7212 */ /* 0x000fe200078efcff */
[----:B------:R-:W-:Y:S01]  /*0850*/  IMAD.MOV.U32 R41, RZ, RZ, RZ ;  /* 0x000000ffff297224 */ /* 0x000fe200078e00ff */
[----:B---3--:R-:W-:Y:S02]  /*0860*/  SEL R38, R8, RZ, P5 ;  /* 0x000000ff08267207 */ /* 0x008fe40002800000 */
[----:B------:R-:W-:Y:S02]  /*0870*/  SEL R10, R10, RZ, P5 ;  /* 0x000000ff0a0a7207 */ /* 0x000fe40002800000 */
[----:B------:R-:W-:Y:S02]  /*0880*/  SEL R11, R11, RZ, P5 ;  /* 0x000000ff0b0b7207 */ /* 0x000fe40002800000 */
[----:B------:R-:W-:Y:S02]  /*0890*/  SEL R9, R9, RZ, P5 ;  /* 0x000000ff09097207 */ /* 0x000fe40002800000 */
[----:B----4-:R-:W-:Y:S01]  /*08a0*/  SEL R8, R12, RZ, P5 ;  /* 0x000000ff0c087207 */ /* 0x010fe20002800000 */
[----:B------:R-:W-:Y:S01]  /*08b0*/  VIADD R12, R5, 0xffffffff ;  /* 0xffffffff050c7836 */ /* 0x000fe20000000000 */
[----:B------:R-:W-:-:S02]  /*08c0*/  SEL R13, R13, RZ, P5 ;  /* 0x000000ff0d0d7207 */ /* 0x000fc40002800000 */
[----:B------:R-:W-:Y:S02]  /*08d0*/  SEL R14, R14, RZ, P5 ;  /* 0x000000ff0e0e7207 */ /* 0x000fe40002800000 */
[----:B0-----:R-:W-:Y:S02]  /*08e0*/  SEL R42, R15, RZ, P5 ;  /* 0x000000ff0f2a7207 */ /* 0x001fe40002800000 */
[----:B------:R-:W-:Y:S01]  /*08f0*/  ISETP.LT.U32.AND P5, PT, R20, 0x47, P4 ;  /* 0x000000471400780c */ /* 0x000fe200027a1070 */
[----:B------:R-:W-:Y:S01]  /*0900*/  HFMA2.MMA R15, -RZ, RZ, 0, 0 ;  /* 0x00000000ff0f7435 */ /* 0x000fe200000001ff */
[--C-:B------:R-:W-:Y:S02]  /*0910*/  IMAD.IADD R45, R17, 0x1, R12.reuse ;  /* 0x00000001112d7824 */ /* 0x100fe400078e020c */
[----:B------:R-:W-:Y:S02]  /*0920*/  IMAD.IADD R43, R7, 0x1, R12 ;  /* 0x00000001072b7824 */ /* 0x000fe400078e020c */
[----:B------:R-:W-:-:S07]  /*0930*/  IMAD.WIDE R44, R45, 0x4, R24 ;  /* 0x000000042d2c7825 */ /* 0x000fce00078e0218 */
[----:B------:R0:W3:Y:S02]  /*0940*/  @P5 LDG.E.EL R15, desc[UR6][R44.64] ;  /* 0x000000062c0f5981 */ /* 0x0000e4000c2e1900 */
[----:B0-----:R-:W-:-:S05]  /*0950*/  IMAD.WIDE R44, R43, 0x4, R24 ;  /* 0x000000042b2c7825 */ /* 0x001fca00078e0218 */
[----:B------:R-:W4:Y:S01]  /*0960*/  @P5 LDG.E.EL R41, desc[UR6][R44.64] ;  /* 0x000000062c295981 */ /* 0x000f22000c2e1900 */
[----:B--2---:R-:W-:Y:S02]  /*0970*/  SEL R32, R32, RZ, P3 ;  /* 0x000000ff20207207 */ /* 0x004fe40001800000 */
[----:B-----5:R-:W-:Y:S02]  /*0980*/  SEL R33, R33, RZ, P3 ;  /* 0x000000ff21217207 */ /* 0x020fe40001800000 */
[----:B------:R-:W-:Y:S02]  /*0990*/  ISETP.GE.U32.AND P3, PT, R20, 0x47, PT ;  /* 0x000000471400780c */ /* 0x000fe40003f66070 */
[----:B------:R-:W-:Y:S02]  /*09a0*/  SEL R34, R34, RZ, P6 ;  /* 0x000000ff22227207 */ /* 0x000fe40003000000 */
[----:B------:R-:W-:Y:S02]  /*09b0*/  SEL R35, R35, RZ, P6 ;  /* 0x000000ff23237207 */ /* 0x000fe40003000000 */
[----:B------:R-:W-:-:S02]  /*09c0*/  ISETP.GT.AND P6, PT, R3, RZ, !P3 ;  /* 0x000000ff0300720c */ /* 0x000fc40005fc4270 */
[----:B------:R-:W-:Y:S01]  /*09d0*/  IADD3 R12, R17, R5, RZ ;  /* 0x00000005110c7210 */ /* 0x000fe20007ffe0ff */
[----:B------:R-:W-:Y:S01]  /*09e0*/  FADD R40, R40, R38 ;  /* 0x0000002628287221 */ /* 0x000fe20000000000 */
[----:B------:R-:W-:Y:S01]  /*09f0*/  FADD R36, R36, R10 ;  /* 0x0000000a24247221 */ /* 0x000fe20000000000 */
[----:B------:R-:W-:Y:S01]  /*0a00*/  FADD R37, R37, R11 ;  /* 0x0000000b25257221 */ /* 0x000fe20000000000 */
[----:B------:R-:W-:Y:S02]  /*0a10*/  IMAD.MOV.U32 R38, RZ, RZ, RZ ;  /* 0x000000ffff267224 */ /* 0x000fe400078e00ff */
[----:B------:R-:W-:Y:S01]  /*0a20*/  FADD R39, R40, R39 ;  /* 0x0000002728277221 */ /* 0x000fe20000000000 */
[----:B------:R-:W-:-:S04]  /*0a30*/  IMAD.WIDE R10, R12, 0x4, R24 ;  /* 0x000000040c0a7825 */ /* 0x000fc800078e0218 */
[----:B------:R-:W-:Y:S01]  /*0a40*/  FADD R9, R21, R9 ;  /* 0x0000000915097221 */ /* 0x000fe20000000000 */
[----:B------:R-:W-:Y:S01]  /*0a50*/  IMAD.IADD R40, R7, 0x1, R5 ;  /* 0x0000000107287824 */ /* 0x000fe200078e0205 */
[----:B------:R0:W2:Y:S01]  /*0a60*/  @P6 LDG.E.EL R38, desc[UR6][R10.64] ;  /* 0x000000060a266981 */ /* 0x0000a2000c2e1900 */
[----:B------:R-:W-:Y:S02]  /*0a70*/  MOV R21, RZ ;  /* 0x000000ff00157202 */ /* 0x000fe40000000f00 */
[----:B0-----:R-:W-:-:S05]  /*0a80*/  IMAD.WIDE R10, R40, 0x4, R24 ;  /* 0x00000004280a7825 */ /* 0x001fca00078e0218 */
[----:B------:R0:W5:Y:S01]  /*0a90*/  @P6 LDG.E.EL R21, desc[UR6][R10.64] ;  /* 0x000000060a156981 */ /* 0x000162000c2e1900 */
[----:B------:R-:W-:Y:S01]  /*0aa0*/  FADD R43, R31, R8 ;  /* 0x000000081f2b7221 */ /* 0x000fe20000000000 */
[----:B------:R-:W-:Y:S01]  /*0ab0*/  FADD R22, R9, R22 ;  /* 0x0000001609167221 */ /* 0x000fe20000000000 */
[----:B------:R-:W-:Y:S01]  /*0ac0*/  FADD R30, R30, R13 ;  /* 0x0000000d1e1e7221 */ /* 0x000fe20000000000 */
[----:B------:R-:W-:Y:S01]  /*0ad0*/  CS2R R8, SRZ ;  /* 0x0000000000087805 */ /* 0x000fe2000001ff00 */
[----:B------:R-:W-:Y:S01]  /*0ae0*/  IMAD.WIDE R12, R12, 0x4, R24 ;  /* 0x000000040c0c7825 */ /* 0x000fe200078e0218 */
[----:B0-----:R-:W-:-:S03]  /*0af0*/  CS2R R10, SRZ ;  /* 0x00000000000a7805 */ /* 0x001fc6000001ff00 */
[----:B------:R-:W-:Y:S01]  /*0b00*/  FADD R29, R29, R14 ;  /* 0x0000000e1d1d7221 */ /* 0x000fe20000000000 */
[----:B------:R-:W-:Y:S02]  /*0b10*/  IMAD.MOV.U32 R14, RZ, RZ, RZ ;  /* 0x000000ffff0e7224 */ /* 0x000fe400078e00ff */
[----:B------:R-:W-:Y:S01]  /*0b20*/  IMAD.WIDE R44, R40, 0x4, R24 ;  /* 0x00000004282c7825 */ /* 0x000fe200078e0218 */
[----:B---3--:R-:W-:Y:S02]  /*0b30*/  SEL R31, R15, RZ, P5 ;  /* 0x000000ff0f1f7207 */ /* 0x008fe40002800000 */
[----:B----4-:R-:W-:Y:S02]  /*0b40*/  SEL R41, R41, RZ, P5 ;  /* 0x000000ff29297207 */ /* 0x010fe40002800000 */
[----:B------:R-:W-:Y:S01]  /*0b50*/  ISETP.LT.U32.AND P5, PT, R20, 0x47, P2 ;  /* 0x000000471400780c */ /* 0x000fe200017a1070 */
[----:B------:R-:W-:-:S12]  /*0b60*/  IMAD.MOV.U32 R15, RZ, RZ, RZ ;  /* 0x000000ffff0f7224 */ /* 0x000fd800078e00ff */
[----:B------:R0:W3:Y:S02]  /*0b70*/  @P5 LDG.E.EL.128 R8, desc[UR6][R12.64] ;  /* 0x000000060c085981 */ /* 0x0000e4000c2e1d00 */
[----:B0-----:R-:W-:-:S06]  /*0b80*/  CS2R R12, SRZ ;  /* 0x00000000000c7805 */ /* 0x001fcc000001ff00 */
[----:B------:R0:W4:Y:S01]  /*0b90*/  @P5 LDG.E.EL.128 R12, desc[UR6][R44.64] ;  /* 0x000000062c0c5981 */ /* 0x000122000c2e1d00 */
[----:B------:R-:W-:Y:S01]  /*0ba0*/  FADD R30, R30, R18 ;  /* 0x000000121e1e7221 */ /* 0x000fe20000000000 */
[----:B------:R-:W-:Y:S01]  /*0bb0*/  LOP3.LUT R18, R5, 0x1, RZ, 0xfc, !PT ;  /* 0x0000000105127812 */ /* 0x000fe200078efcff */
[----:B------:R-:W-:Y:S01]  /*0bc0*/  FADD R43, R43, R19 ;  /* 0x000000132b2b7221 */ /* 0x000fe20000000000 */
[----:B--2---:R-:W-:Y:S02]  /*0bd0*/  SEL R38, R38, RZ, P6 ;  /* 0x000000ff26267207 */ /* 0x004fe40003000000 */
[----:B------:R-:W-:Y:S02]  /*0be0*/  IADD3 R19, R17, R18, RZ ;  /* 0x0000001211137210 */ /* 0x000fe40007ffe0ff */
[----:B-----5:R-:W-:Y:S02]  /*0bf0*/  SEL R21, R21, RZ, P6 ;  /* 0x000000ff15157207 */ /* 0x020fe40003000000 */
[----:B------:R-:W-:Y:S01]  /*0c00*/  ISETP.GT.AND P6, PT, R26, RZ, !P3 ;  /* 0x000000ff1a00720c */ /* 0x000fe20005fc4270 */
[----:B------:R-:W-:Y:S01]  /*0c10*/  FADD R36, R36, R32 ;  /* 0x0000002024247221 */ /* 0x000fe20000000000 */
[----:B------:R-:W-:Y:S01]  /*0c20*/  FADD R29, R29, R33 ;  /* 0x000000211d1d7221 */ /* 0x000fe20000000000 */
[----:B------:R-:W-:Y:S01]  /*0c30*/  IMAD.WIDE R32, R19, 0x4, R24 ;  /* 0x0000000413207825 */ /* 0x000fe200078e0218 */
[----:B------:R-:W-:-:S03]  /*0c40*/  HFMA2.MMA R40, -RZ, RZ, 0, 0 ;  /* 0x00000000ff287435 */ /* 0x000fc600000001ff */
[----:B------:R-:W-:Y:S01]  /*0c50*/  FADD R34, R37, R34 ;  /* 0x0000002225227221 */ /* 0x000fe20000000000 */
[----:B------:R-:W-:Y:S02]  /*0c60*/  IMAD.IADD R19, R7, 0x1, R18 ;  /* 0x0000000107137824 */ /* 0x000fe400078e0212 */
[----:B------:R-:W-:Y:S02]  /*0c70*/  IMAD.MOV.U32 R37, RZ, RZ, RZ ;  /* 0x000000ffff257224 */ /* 0x000fe400078e00ff */
[----:B------:R-:W-:-:S04]  /*0c80*/  IMAD.WIDE R18, R19, 0x4, R24 ;  /* 0x0000000413127825 */ /* 0x000fc800078e0218 */
[----:B------:R-:W2:Y:S04]  /*0c90*/  @P6 LDG.E.EL R37, desc[UR6][R32.64] ;  /* 0x0000000620256981 */ /* 0x000ea8000c2e1900 */
[----:B------:R-:W5:Y:S01]  /*0ca0*/  @P6 LDG.E.EL R40, desc[UR6][R18.64] ;  /* 0x0000000612286981 */ /* 0x000f62000c2e1900 */
[----:B------:R-:W-:Y:S01]  /*0cb0*/  FADD R22, R22, R38 ;  /* 0x0000002616167221 */ /* 0x000fe20000000000 */
[----:B------:R-:W-:Y:S01]  /*0cc0*/  FADD R31, R39, R31 ;  /* 0x0000001f271f7221 */ /* 0x000fe20000000000 */
[----:B------:R-:W-:Y:S01]  /*0cd0*/  LOP3.LUT R38, R5, 0x2, RZ, 0xfc, !PT ;  /* 0x0000000205267812 */ /* 0x000fe200078efcff */
[----:B------:R-:W-:Y:S01]  /*0ce0*/  FADD R23, R23, R42 ;  /* 0x0000002a17177221 */ /* 0x000fe20000000000 */
[----:B------:R-:W-:-:S03]  /*0cf0*/  FADD R21, R30, R21 ;  /* 0x000000151e157221 */ /* 0x000fc60000000000 */
[----:B0-----:R-:W-:Y:S02]  /*0d00*/  IMAD.IADD R45, R17, 0x1, R38 ;  /* 0x00000001112d7824 */ /* 0x001fe400078e0226 */
[----:B------:R-:W-:Y:S01]  /*0d10*/  FADD R23, R23, R35 ;  /* 0x0000002317177221 */ /* 0x000fe20000000000 */
[----:B------:R-:W-:Y:S02]  /*0d20*/  IMAD.MOV.U32 R35, RZ, RZ, RZ ;  /* 0x000000ffff237224 */ /* 0x000fe400078e00ff */
[----:B------:R-:W-:Y:S01]  /*0d30*/  IMAD.WIDE R44, R45, 0x4, R24 ;  /* 0x000000042d2c7825 */ /* 0x000fe200078e0218 */
[----:B---3--:R-:W-:Y:S02]  /*0d40*/  SEL R8, R8, RZ, P5 ;  /* 0x000000ff08087207 */ /* 0x008fe40002800000 */
[----:B------:R-:W-:Y:S02]  /*0d50*/  SEL R9, R9, RZ, P5 ;  /* 0x000000ff09097207 */ /* 0x000fe40002800000 */
[----:B------:R-:W-:-:S02]  /*0d60*/  SEL R10, R10, RZ, P5 ;  /* 0x000000ff0a0a7207 */ /* 0x000fc40002800000 */
[----:B------:R-:W-:Y:S01]  /*0d70*/  SEL R11, R11, RZ, P5 ;  /* 0x000000ff0b0b7207 */ /* 0x000fe20002800000 */
[----:B------:R-:W-:Y:S01]  /*0d80*/  FADD R8, R31, R8 ;  /* 0x000000081f087221 */ /* 0x000fe20000000000 */
[----:B------:R-:W-:Y:S01]  /*0d90*/  IMAD.IADD R31, R7, 0x1, R38 ;  /* 0x00000001071f7824 */ /* 0x000fe200078e0226 */
[----:B----4-:R-:W-:Y:S02]  /*0da0*/  SEL R12, R12, RZ, P5 ;  /* 0x000000ff0c0c7207 */ /* 0x010fe40002800000 */
[----:B------:R-:W-:Y:S02]  /*0db0*/  SEL R13, R13, RZ, P5 ;  /* 0x000000ff0d0d7207 */ /* 0x000fe40002800000 */
[----:B------:R-:W-:Y:S02]  /*0dc0*/  SEL R14, R14, RZ, P5 ;  /* 0x000000ff0e0e7207 */ /* 0x000fe40002800000 */
[----:B------:R-:W-:Y:S02]  /*0dd0*/  SEL R15, R15, RZ, P5 ;  /* 0x000000ff0f0f7207 */ /* 0x000fe40002800000 */
[----:B------:R-:W-:Y:S01]  /*0de0*/  ISETP.GT.AND P5, PT, R0, RZ, !P3 ;  /* 0x000000ff0000720c */ /* 0x000fe20005fa4270 */
[----:B------:R-:W-:Y:S01]  /*0df0*/  IMAD.WIDE R30, R31, 0x4, R24 ;  /* 0x000000041f1e7825 */ /* 0x000fe200078e0218 */
[----:B------:R-:W-:-:S11]  /*0e00*/  MOV R38, RZ ;  /* 0x000000ff00267202 */ /* 0x000fd60000000f00 */
[----:B------:R-:W3:Y:S04]  /*0e10*/  @P5 LDG.E.EL R38, desc[UR6][R44.64] ;  /* 0x000000062c265981 */ /* 0x000ee8000c2e1900 */
[----:B------:R-:W4:Y:S01]  /*0e20*/  @P5 LDG.E.EL R35, desc[UR6][R30.64] ;  /* 0x000000061e235981 */ /* 0x000f22000c2e1900 */
[----:B--2---:R-:W-:Y:S02]  /*0e30*/  SEL R37, R37, RZ, P6 ;  /* 0x000000ff25257207 */ /* 0x004fe40003000000 */
[----:B-----5:R-:W-:Y:S02]  /*0e40*/  SEL R40, R40, RZ, P6 ;  /* 0x000000ff28287207 */ /* 0x020fe40003000000 */
[----:B------:R-:W-:Y:S01]  /*0e50*/  ISETP.LT.U32.AND P6, PT, R20, 0x47, P1 ;  /* 0x000000471400780c */ /* 0x000fe20000fc1070 */
[----:B------:R-:W-:Y:S01]  /*0e60*/  FADD R22, R22, R9 ;  /* 0x0000000916167221 */ /* 0x000fe20000000000 */
[----:B------:R-:W-:-:S11]  /*0e70*/  IMAD.MOV.U32 R9, RZ, RZ, RZ ;  /* 0x000000ffff097224 */ /* 0x000fd600078e00ff */
[----:B------:R0:W2:Y:S02]  /*0e80*/  @P6 LDG.E.EL R9, desc[UR6][R32.64] ;  /* 0x0000000620096981 */ /* 0x0000a4000c2e1900 */
[----:B0-----:R-:W-:-:S06]  /*0e90*/  CS2R R32, SRZ ;  /* 0x0000000000207805 */ /* 0x001fcc000001ff00 */
[----:B------:R-:W5:Y:S01]  /*0ea0*/  @P6 LDG.E.EL R33, desc[UR6][R18.64] ;  /* 0x0000000612216981 */ /* 0x000f62000c2e1900 */
[----:B------:R-:W-:Y:S01]  /*0eb0*/  HFMA2.MMA R42, -RZ, RZ, 0, 0 ;  /* 0x00000000ff2a7435 */ /* 0x000fe200000001ff */
[----:B---3--:R-:W-:Y:S02]  /*0ec0*/  SEL R38, R38, RZ, P5 ;  /* 0x000000ff26267207 */ /* 0x008fe40002800000 */
[----:B----4-:R-:W-:Y:S02]  /*0ed0*/  SEL R35, R35, RZ, P5 ;  /* 0x000000ff23237207 */ /* 0x010fe40002800000 */
[----:B------:R-:W-:-:S13]  /*0ee0*/  ISETP.LT.U32.AND P5, PT, R3, 0x7, !P3 ;  /* 0x000000070300780c */ /* 0x000fda0005fa1070 */
[----:B------:R-:W3:Y:S04]  /*0ef0*/  @P5 LDG.E.EL R42, desc[UR6][R44.64] ;  /* 0x000000062c2a5981 */ /* 0x000ee8000c2e1900 */
[----:B------:R0:W4:Y:S01]  /*0f00*/  @P5 LDG.E.EL R32, desc[UR6][R30.64] ;  /* 0x000000061e205981 */ /* 0x000122000c2e1900 */
[----:B------:R-:W-:Y:S01]  /*0f10*/  FADD R41, R43, R41 ;  /* 0x000000292b297221 */ /* 0x000fe20000000000 */
[----:B------:R-:W-:Y:S02]  /*0f20*/  LOP3.LUT R43, R5, 0x3, RZ, 0xfc, !PT ;  /* 0x00000003052b7812 */ /* 0x000fe400078efcff */
[----:B--2---:R-:W-:-:S03]  /*0f30*/  SEL R9, R9, RZ, P6 ;  /* 0x000000ff09097207 */ /* 0x004fc60003000000 */
[----:B------:R-:W-:Y:S01]  /*0f40*/  IMAD.IADD R39, R17, 0x1, R43 ;  /* 0x0000000111277824 */ /* 0x000fe200078e022b */
[----:B-----5:R-:W-:Y:S02]  /*0f50*/  SEL R19, R33, RZ, P6 ;  /* 0x000000ff21137207 */ /* 0x020fe40003000000 */
[----:B------:R-:W-:Y:S01]  /*0f60*/  ISETP.LT.U32.AND P6, PT, R20, 0x47, P0 ;  /* 0x000000471400780c */ /* 0x000fe200007c1070 */
[----:B------:R-:W-:Y:S01]  /*0f70*/  IMAD.MOV.U32 R33, RZ, RZ, RZ ;  /* 0x000000ffff217224 */ /* 0x000fe200078e00ff */
[----:B------:R-:W-:Y:S01]  /*0f80*/  IADD3 R43, R7, R43, RZ ;  /* 0x0000002b072b7210 */ /* 0x000fe20007ffe0ff */
[----:B0-----:R-:W-:Y:S01]  /*0f90*/  IMAD.WIDE R30, R39, 0x4, R24 ;  /* 0x00000004271e7825 */ /* 0x001fe200078e0218 */
[----:B------:R-:W-:-:S03]  /*0fa0*/  ISETP.LT.U32.AND P3, PT, R16, 0x8, !P3 ;  /* 0x000000081000780c */ /* 0x000fc60005f61070 */
[----:B------:R-:W-:Y:S02]  /*0fb0*/  VIADD R18, R5, 0x4 ;  /* 0x0000000405127836 */ /* 0x000fe40000000000 */
[----:B------:R-:W-:-:S04]  /*0fc0*/  IMAD.MOV.U32 R39, RZ, RZ, RZ ;  /* 0x000000ffff277224 */ /* 0x000fc800078e00ff */
[----:B------:R0:W2:Y:S01]  /*0fd0*/  @P6 LDG.E.EL R33, desc[UR6][R30.64] ;  /* 0x000000061e216981 */ /* 0x0000a2000c2e1900 */
[----:B------:R-:W-:Y:S01]  /*0fe0*/  IADD3 R45, R17, R18, RZ ;  /* 0x00000012112d7210 */ /* 0x000fe20007ffe0ff */
[----:B------:R-:W-:Y:S01]  /*0ff0*/  FADD R12, R41, R12 ;  /* 0x0000000c290c7221 */ /* 0x000fe20000000000 */
[----:B0-----:R-:W-:-:S05]  /*1000*/  IMAD.WIDE R30, R43, 0x4, R24 ;  /* 0x000000042b1e7825 */ /* 0x001fca00078e0218 */
[----:B------:R0:W5:Y:S01]  /*1010*/  @P6 LDG.E.EL R39, desc[UR6][R30.64] ;  /* 0x000000061e276981 */ /* 0x000162000c2e1900 */
[----:B------:R-:W-:-:S04]  /*1020*/  IMAD.WIDE R44, R45, 0x4, R24 ;  /* 0x000000042d2c7825 */ /* 0x000fc800078e0218 */
[----:B------:R-:W-:Y:S02]  /*1030*/  IMAD.IADD R41, R7, 0x1, R18 ;  /* 0x0000000107297824 */ /* 0x000fe400078e0212 */
[----:B0-----:R-:W-:-:S06]  /*1040*/  IMAD.MOV.U32 R30, RZ, RZ, RZ ;  /* 0x000000ffff1e7224 */ /* 0x001fcc00078e00ff */
[----:B------:R0:W5:Y:S01]  /*1050*/  @P3 LDG.E.EL R30, desc[UR6][R44.64] ;  /* 0x000000062c1e3981 */ /* 0x000162000c2e1900 */
[----:B------:R-:W-:Y:S01]  /*1060*/  FADD R13, R21, R13 ;  /* 0x0000000d150d7221 */ /* 0x000fe20000000000 */
[----:B0-----:R-:W-:-:S04]  /*1070*/  IMAD.WIDE R44, R41, 0x4, R24 ;  /* 0x00000004292c7825 */ /* 0x001fc800078e0218 */
[----:B------:R-:W-:Y:S01]  /*1080*/  VIADD R41, R5, 0xf ;  /* 0x0000000f05297836 */ /* 0x000fe20000000000 */
[----:B------:R-:W-:-:S04]  /*1090*/  HFMA2.MMA R21, -RZ, RZ, 0, 0 ;  /* 0x00000000ff157435 */ /* 0x000fc800000001ff */
[----:B------:R-:W-:Y:S01]  /*10a0*/  ISETP.LT.U32.AND P4, PT, R41, 0x47, P4 ;  /* 0x000000472900780c */ /* 0x000fe20002781070 */
[----:B------:R-:W-:Y:S01]  /*10b0*/  IMAD.IADD R43, R17, 0x1, R20 ;  /* 0x00000001112b7824 */ /* 0x000fe200078e0214 */
[----:B------:R-:W-:-:S06]  /*10c0*/  MOV R18, RZ ;  /* 0x000000ff00127202 */ /* 0x000fcc0000000f00 */
[----:B------:R-:W5:Y:S01]  /*10d0*/  @P3 LDG.E.EL R18, desc[UR6][R44.64] ;  /* 0x000000062c123981 */ /* 0x000f62000c2e1900 */
[----:B---3--:R-:W-:Y:S01]  /*10e0*/  SEL R31, R42, RZ, P5 ;  /* 0x000000ff2a1f7207 */ /* 0x008fe20002800000 */
[----:B------:R-:W-:Y:S01]  /*10f0*/  IMAD.WIDE R42, R43, 0x4, R24 ;  /* 0x000000042b2a7825 */ /* 0x000fe200078e0218 */
[----:B----4-:R-:W-:Y:S02]  /*1100*/  SEL R32, R32, RZ, P5 ;  /* 0x000000ff20207207 */ /* 0x010fe40002800000 */
[----:B------:R-:W-:Y:S01]  /*1110*/  ISETP.GE.U32.AND P5, PT, R41, 0x47, PT ;  /* 0x000000472900780c */ /* 0x000fe20003fa6070 */
[----:B------:R-:W-:Y:S01]  /*1120*/  IMAD.IADD R41, R7, 0x1, R20 ;  /* 0x0000000107297824 */ /* 0x000fe200078e0214 */
[----:B------:R0:W3:Y:S01]  /*1130*/  @P4 LDG.E.EL R21, desc[UR6][R42.64] ;  /* 0x000000062a154981 */ /* 0x0000e2000c2e1900 */
[----:B------:R-:W-:Y:S02]  /*1140*/  IMAD.MOV.U32 R20, RZ, RZ, RZ ;  /* 0x000000ffff147224 */ /* 0x000fe400078e00ff */
[----:B0-----:R-:W-:-:S05]  /*1150*/  IMAD.WIDE R42, R41, 0x4, R24 ;  /* 0x00000004292a7825 */ /* 0x001fca00078e0218 */
[----:B------:R0:W4:Y:S01]  /*1160*/  @P4 LDG.E.EL R20, desc[UR6][R42.64] ;  /* 0x000000062a144981 */ /* 0x000122000c2e1900 */
[----:B------:R-:W-:Y:S01]  /*1170*/  FADD R37, R36, R37 ;  /* 0x0000002524257221 */ /* 0x000fe20000000000 */
[----:B------:R-:W-:Y:S01]  /*1180*/  IADD3 R44, R5, 0x8, RZ ;  /* 0x00000008052c7810 */ /* 0x000fe20007ffe0ff */
[----:B------:R-:W-:Y:S01]  /*1190*/  FADD R38, R34, R38 ;  /* 0x0000002622267221 */ /* 0x000fe20000000000 */
[----:B------:R-:W-:Y:S01]  /*11a0*/  FADD R29, R29, R40 ;  /* 0x000000281d1d7221 */ /* 0x000fe20000000000 */
[----:B------:R-:W-:Y:S01]  /*11b0*/  FADD R34, R23, R35 ;  /* 0x0000002317227221 */ /* 0x000fe20000000000 */
[----:B------:R-:W-:Y:S01]  /*11c0*/  IADD3 R45, R7, R44, RZ ;  /* 0x0000002c072d7210 */ /* 0x000fe20007ffe0ff */
[----:B------:R-:W-:Y:S01]  /*11d0*/  VIADD R23, R5, 0xf ;  /* 0x0000000f05177836 */ /* 0x000fe20000000000 */
[----:B--2---:R-:W-:Y:S01]  /*11e0*/  SEL R41, R33, RZ, P6 ;  /* 0x000000ff21297207 */ /* 0x004fe20003000000 */
[----:B0-----:R-:W-:Y:S01]  /*11f0*/  FADD R42, R37, R10 ;  /* 0x0000000a252a7221 */ /* 0x001fe20000000000 */
[----:B------:R-:W-:-:S02]  /*1200*/  IMAD.IADD R37, R17, 0x1, R44 ;  /* 0x0000000111257824 */ /* 0x000fc400078e022c */
[----:B------:R-:W-:Y:S01]  /*1210*/  FADD R14, R29, R14 ;  /* 0x0000000e1d0e7221 */ /* 0x000fe20000000000 */
[----:B------:R-:W-:Y:S01]  /*1220*/  IMAD.MOV.U32 R33, RZ, RZ, RZ ;  /* 0x000000ffff217224 */ /* 0x000fe200078e00ff */
[----:B------:R-:W-:Y:S01]  /*1230*/  ISETP.LT.U32.AND P2, PT, R23, 0x47, P2 ;  /* 0x000000471700780c */ /* 0x000fe20001741070 */
[----:B------:R-:W-:Y:S01]  /*1240*/  IMAD.MOV.U32 R29, RZ, RZ, RZ ;  /* 0x000000ffff1d7224 */ /* 0x000fe200078e00ff */
[----:B-----5:R-:W-:Y:S02]  /*1250*/  SEL R39, R39, RZ, P6 ;  /* 0x000000ff27277207 */ /* 0x020fe40003000000 */
[----:B------:R-:W-:Y:S01]  /*1260*/  ISETP.GT.AND P6, PT, R3, RZ, !P5 ;  /* 0x000000ff0300720c */ /* 0x000fe20006fc4270 */
[----:B------:R-:W-:-:S04]  /*1270*/  IMAD.WIDE R36, R37, 0x4, R24 ;  /* 0x0000000425247825 */ /* 0x000fc800078e0218 */
[----:B------:R-:W-:-:S04]  /*1280*/  IMAD.WIDE R44, R45, 0x4, R24 ;  /* 0x000000042d2c7825 */ /* 0x000fc800078e0218 */
[----:B------:R-:W-:Y:S01]  /*1290*/  FADD R38, R38, R11 ;  /* 0x0000000b26267221 */ /* 0x000fe20000000000 */
[----:B------:R-:W-:Y:S01]  /*12a0*/  FADD R35, R8, R9 ;  /* 0x0000000908237221 */ /* 0x000fe20000000000 */
[----:B------:R-:W-:Y:S01]  /*12b0*/  MOV R8, RZ ;  /* 0x000000ff00087202 */ /* 0x000fe20000000f00 */
[----:B------:R-:W-:Y:S01]  /*12c0*/  IMAD.MOV.U32 R9, RZ, RZ, RZ ;  /* 0x000000ffff097224 */ /* 0x000fe200078e00ff */
[----:B------:R-:W-:Y:S01]  /*12d0*/  CS2R R10, SRZ ;  /* 0x00000000000a7805 */ /* 0x000fe2000001ff00 */
[----:B------:R-:W2:Y:S04]  /*12e0*/  @P6 LDG.E.EL R33, desc[UR6][R36.64] ;  /* 0x0000000624216981 */ /* 0x000ea8000c2e1900 */
[----:B------:R-:W5:Y:S01]  /*12f0*/  @P6 LDG.E.EL R29, desc[UR6][R44.64] ;  /* 0x000000062c1d6981 */ /* 0x000f62000c2e1900 */
[----:B------:R-:W-:Y:S01]  /*1300*/  FADD R34, R34, R15 ;  /* 0x0000000f22227221 */ /* 0x000fe20000000000 */
[----:B------:R-:W-:Y:S01]  /*1310*/  FADD R22, R22, R31 ;  /* 0x0000001f16167221 */ /* 0x000fe20000000000 */
[----:B------:R-:W-:Y:S01]  /*1320*/  SEL R15, R30, RZ, P3 ;  /* 0x000000ff1e0f7207 */ /* 0x000fe20001800000 */
[----:B------:R0:W5:Y:S01]  /*1330*/  @P2 LDG.E.EL.128 R8, desc[UR6][R36.64] ;  /* 0x0000000624082981 */ /* 0x000162000c2e1d00 */
[----:B------:R-:W-:Y:S01]  /*1340*/  IADD3 R30, R5, 0x9, RZ ;  /* 0x00000009051e7810 */ /* 0x000fe20007ffe0ff */
[----:B------:R-:W-:Y:S01]  /*1350*/  FADD R19, R12, R19 ;  /* 0x000000130c137221 */ /* 0x000fe20000000000 */
[----:B------:R-:W-:-:S03]  /*1360*/  FADD R41, R42, R41 ;  /* 0x000000292a297221 */ /* 0x000fc60000000000 */
[----:B------:R-:W-:Y:S02]  /*1370*/  IMAD.IADD R43, R17, 0x1, R30 ;  /* 0x00000001112b7824 */ /* 0x000fe400078e021e */
[----:B------:R-:W-:Y:S01]  /*1380*/  FADD R32, R13, R32 ;  /* 0x000000200d207221 */ /* 0x000fe20000000000 */
[----:B------:R-:W-:Y:S01]  /*1390*/  FADD R39, R14, R39 ;  /* 0x000000270e277221 */ /* 0x000fe20000000000 */
[----:B------:R-:W-:Y:S01]  /*13a0*/  FADD R38, R38, R15 ;  /* 0x0000000f26267221 */ /* 0x000fe20000000000 */
[----:B------:R-:W-:Y:S01]  /*13b0*/  IMAD.WIDE R42, R43, 0x4, R24 ;  /* 0x000000042b2a7825 */ /* 0x000fe200078e0218 */
[----:B------:R-:W-:Y:S02]  /*13c0*/  SEL R31, R18, RZ, P3 ;  /* 0x000000ff121f7207 */ /* 0x000fe40001800000 */
[----:B------:R-:W-:Y:S02]  /*13d0*/  ISETP.GT.AND P3, PT, R26, RZ, !P5 ;  /* 0x000000ff1a00720c */ /* 0x000fe40006f64270 */
[----:B------:R-:W-:Y:S01]  /*13e0*/  CS2R R12, SRZ ;  /* 0x00000000000c7805 */ /* 0x000fe2000001ff00 */
[----:B------:R-:W-:-:S02]  /*13f0*/  IMAD.MOV.U32 R14, RZ, RZ, RZ ;  /* 0x000000ffff0e7224 */ /* 0x000fc400078e00ff */
[----:B------:R-:W-:Y:S01]  /*1400*/  FADD R34, R34, R31 ;  /* 0x0000001f22227221 */ /* 0x000fe20000000000 */
[----:B------:R-:W-:Y:S02]  /*1410*/  IMAD.MOV.U32 R15, RZ, RZ, RZ ;  /* 0x000000ffff0f7224 */ /* 0x000fe400078e00ff */
[----:B0-----:R-:W-:Y:S02]  /*1420*/  IMAD.IADD R37, R7, 0x1, R30 ;  /* 0x0000000107257824 */ /* 0x001fe400078e021e */
[----:B------:R-:W-:Y:S02]  /*1430*/  VIADD R31, R5, 0xa ;  /* 0x0000000a051f7836 */ /* 0x000fe40000000000 */
[----:B------:R-:W-:Y:S01]  /*1440*/  IMAD.WIDE R36, R37, 0x4, R24 ;  /* 0x0000000425247825 */ /* 0x000fe200078e0218 */
[----:B------:R0:W5:Y:S02]  /*1450*/  @P2 LDG.E.EL.128 R12, desc[UR6][R44.64] ;  /* 0x000000062c0c2981 */ /* 0x000164000c2e1d00 */
[----:B0-----:R-:W-:-:S05]  /*1460*/  IADD3 R45, R17, R31, RZ ;  /* 0x0000001f112d7210 */ /* 0x001fca0007ffe0ff */
[----:B------:R-:W-:Y:S01]  /*1470*/  IMAD.WIDE R44, R45, 0x4, R24 ;  /* 0x000000042d2c7825 */ /* 0x000fe200078e0218 */
[----:B---3--:R-:W-:-:S05]  /*1480*/  SEL R18, R21, RZ, P4 ;  /* 0x000000ff15127207 */ /* 0x008fca0002000000 */
[----:B------:R-:W-:Y:S01]  /*1490*/  FADD R35, R35, R18 ;  /* 0x0000001223237221 */ /* 0x000fe20000000000 */
[----:B------:R-:W-:Y:S01]  /*14a0*/  HFMA2.MMA R18, -RZ, RZ, 0, 0 ;  /* 0x00000000ff127435 */ /* 0x000fe200000001ff */
[----:B----4-:R-:W-:-:S09]  /*14b0*/  SEL R20, R20, RZ, P4 ;  /* 0x000000ff14147207 */ /* 0x010fd20002000000 */
[----:B------:R-:W3:Y:S01]  /*14c0*/  @P3 LDG.E.EL R18, desc[UR6][R36.64] ;  /* 0x0000000624123981 */ /* 0x000ee2000c2e1900 */
[----:B------:R-:W-:Y:S01]  /*14d0*/  FADD R19, R19, R20 ;  /* 0x0000001413137221 */ /* 0x000fe20000000000 */
[----:B------:R-:W-:Y:S02]  /*14e0*/  CS2R R20, SRZ ;  /* 0x0000000000147805 */ /* 0x000fe4000001ff00 */
[----:B------:R-:W-:-:S04]  /*14f0*/  ISETP.GT.AND P4, PT, R0, RZ, !P5 ;  /* 0x000000ff0000720c */ /* 0x000fc80006f84270 */
[----:B------:R-:W4:Y:S09]  /*1500*/  @P3 LDG.E.EL R21, desc[UR6][R42.64] ;  /* 0x000000062a153981 */ /* 0x000f32000c2e1900 */
[----:B------:R-:W3:Y:S01]  /*1510*/  @P4 LDG.E.EL R20, desc[UR6][R44.64] ;  /* 0x000000062c144981 */ /* 0x000ee2000c2e1900 */
[----:B------:R-:W-:-:S02]  /*1520*/  ISETP.LT.U32.AND P1, PT, R23, 0x47, P1 ;  /* 0x000000471700780c */ /* 0x000fc40000f21070 */
[----:B------:R-:W-:Y:S01]  /*1530*/  ISETP.LT.U32.AND P0, PT, R23, 0x47, P0 ;  /* 0x000000471700780c */ /* 0x000fe20000701070 */
[----:B------:R-:W-:Y:S02]  /*1540*/  IMAD.MOV.U32 R30, RZ, RZ, RZ ;  /* 0x000000ffff1e7224 */ /* 0x000fe400078e00ff */
[----:B------:R-:W-:Y:S01]  /*1550*/  VIADD R40, R5, 0xb ;  /* 0x0000000b05287836 */ /* 0x000fe20000000000 */
[----:B--2---:R-:W-:Y:S02]  /*1560*/  SEL R33, R33, RZ, P6 ;  /* 0x000000ff21217207 */ /* 0x004fe40003000000 */
[----:B-----5:R-:W-:Y:S02]  /*1570*/  SEL R23, R29, RZ, P6 ;  /* 0x000000ff1d177207 */ /* 0x020fe40003000000 */
[----:B------:R-:W-:Y:S01]  /*1580*/  ISETP.LT.U32.AND P6, PT, R3, 0x7, !P5 ;  /* 0x000000070300780c */ /* 0x000fe20006fc1070 */
[----:B------:R-:W-:Y:S02]  /*1590*/  IMAD.MOV.U32 R29, RZ, RZ, RZ ;  /* 0x000000ffff1d7224 */ /* 0x000fe400078e00ff */
[----:B------:R-:W-:Y:S01]  /*15a0*/  FADD R22, R22, R33 ;  /* 0x0000002116167221 */ /* 0x000fe20000000000 */
[----:B------:R-:W-:-:S02]  /*15b0*/  IADD3 R33, R7, R31, RZ ;  /* 0x0000001f07217210 */ /* 0x000fc40007ffe0ff */
[----:B------:R-:W-:Y:S01]  /*15c0*/  SEL R8, R8, RZ, P2 ;  /* 0x000000ff08087207 */ /* 0x000fe20001000000 */
[----:B------:R0:W2:Y:S01]  /*15d0*/  @P1 LDG.E.EL R29, desc[UR6][R42.64] ;  /* 0x000000062a1d1981 */ /* 0x0000a2000c2e1900 */
[----:B------:R-:W-:-:S03]  /*15e0*/  SEL R9, R9, RZ, P2 ;  /* 0x000000ff09097207 */ /* 0x000fc60001000000 */
[----:B------:R-:W-:Y:S01]  /*15f0*/  FADD R8, R35, R8 ;  /* 0x0000000823087221 */ /* 0x000fe20000000000 */
[----:B------:R-:W-:Y:S01]  /*1600*/  HFMA2.MMA R35, -RZ, RZ, 0, 0 ;  /* 0x00000000ff237435 */ /* 0x000fe200000001ff */
[----:B------:R1:W5:Y:S01]  /*1610*/  @P6 LDG.E.EL R30, desc[UR6][R44.64] ;  /* 0x000000062c1e6981 */ /* 0x000362000c2e1900 */
[----:B0-----:R-:W-:Y:S01]  /*1620*/  IMAD.WIDE R42, R33, 0x4, R24 ;  /* 0x00000004212a7825 */ /* 0x001fe200078e0218 */
[----:B------:R-:W-:-:S03]  /*1630*/  MOV R33, RZ ;  /* 0x000000ff00217202 */ /* 0x000fc60000000f00 */
[----:B------:R-:W-:Y:S01]  /*1640*/  FADD R9, R22, R9 ;  /* 0x0000000916097221 */ /* 0x000fe20000000000 */
[----:B-1----:R-:W-:Y:S02]  /*1650*/  IMAD.IADD R45, R17, 0x1, R40 ;  /* 0x00000001112d7824 */ /* 0x002fe400078e0228 */
[----:B------:R0:W2:Y:S01]  /*1660*/  @P1 LDG.E.EL R33, desc[UR6][R36.64] ;  /* 0x0000000624211981 */ /* 0x0000a2000c2e1900 */
[----:B------:R-:W-:Y:S01]  /*1670*/  FADD R23, R32, R23 ;  /* 0x0000001720177221 */ /* 0x000fe20000000000 */
[----:B------:R-:W-:Y:S02]  /*1680*/  IMAD.MOV.U32 R31, RZ, RZ, RZ ;  /* 0x000000ffff1f7224 */ /* 0x000fe400078e00ff */
[----:B------:R-:W-:Y:S01]  /*1690*/  IMAD.MOV.U32 R32, RZ, RZ, RZ ;  /* 0x000000ffff207224 */ /* 0x000fe200078e00ff */
[----:B------:R-:W-:-:S03]  /*16a0*/  ISETP.LT.U32.AND P5, PT, R16, 0x8, !P5 ;  /* 0x000000081000780c */ /* 0x000fc60006fa1070 */
[----:B------:R-:W2:Y:S01]  /*16b0*/  @P4 LDG.E.EL R31, desc[UR6][R42.64] ;  /* 0x000000062a1f4981 */ /* 0x000ea2000c2e1900 */
[----:B0-----:R-:W-:Y:S01]  /*16c0*/  IMAD.WIDE R36, R45, 0x4, R24 ;  /* 0x000000042d247825 */ /* 0x001fe200078e0218 */
[----:B------:R-:W-:Y:S02]  /*16d0*/  SEL R16, R13, RZ, P2 ;  /* 0x000000ff0d107207 */ /* 0x000fe40001000000 */
[----:B------:R0:W2:Y:S01]  /*16e0*/  @P6 LDG.E.EL R32, desc[UR6][R42.64] ;  /* 0x000000062a206981 */ /* 0x0000a2000c2e1900 */
[----:B------:R-:W-:-:S03]  /*16f0*/  IMAD.IADD R45, R7, 0x1, R40 ;  /* 0x00000001072d7824 */ /* 0x000fc600078e0228 */
[----:B------:R1:W2:Y:S01]  /*1700*/  @P0 LDG.E.EL R35, desc[UR6][R36.64] ;  /* 0x0000000624230981 */ /* 0x0002a2000c2e1900 */
[----:B------:R-:W-:Y:S01]  /*1710*/  SEL R12, R12, RZ, P2 ;  /* 0x000000ff0c0c7207 */ /* 0x000fe20001000000 */
[----:B0-----:R-:W-:Y:S01]  /*1720*/  IMAD.WIDE R42, R45, 0x4, R24 ;  /* 0x000000042d2a7825 */ /* 0x001fe200078e0218 */
[----:B-1----:R-:W-:-:S03]  /*1730*/  IADD3 R37, R5, 0xc, RZ ;  /* 0x0000000c05257810 */ /* 0x002fc60007ffe0ff */
[----:B------:R-:W-:Y:S01]  /*1740*/  IMAD.MOV.U32 R36, RZ, RZ, RZ ;  /* 0x000000ffff247224 */ /* 0x000fe200078e00ff */
[----:B------:R-:W-:Y:S01]  /*1750*/  SEL R44, R10, RZ, P2 ;  /* 0x000000ff0a2c7207 */ /* 0x000fe20001000000 */
[----:B------:R-:W-:Y:S02]  /*1760*/  IMAD.IADD R45, R17, 0x1, R37 ;  /* 0x00000001112d7824 */ /* 0x000fe400078e0225 */
[----:B------:R-:W-:Y:S02]  /*1770*/  FADD R12, R19, R12 ;  /* 0x0000000c130c7221 */ /* 0x000fe40000000000 */
[----:B------:R0:W2:Y:S01]  /*1780*/  @P0 LDG.E.EL R36, desc[UR6][R42.64] ;  /* 0x000000062a240981 */ /* 0x0000a2000c2e1900 */
[----:B------:R-:W-:Y:S02]  /*1790*/  IMAD.MOV.U32 R40, RZ, RZ, RZ ;  /* 0x000000ffff287224 */ /* 0x000fe400078e00ff */
[----:B------:R-:W-:Y:S01]  /*17a0*/  FADD R10, R23, R16 ;  /* 0x00000010170a7221 */ /* 0x000fe20000000000 */
[----:B0-----:R-:W-:-:S05]  /*17b0*/  IMAD.WIDE R42, R45, 0x4, R24 ;  /* 0x000000042d2a7825 */ /* 0x001fca00078e0218 */
[----:B------:R0:W2:Y:S01]  /*17c0*/  @P5 LDG.E.EL R40, desc[UR6][R42.64] ;  /* 0x000000062a285981 */ /* 0x0000a2000c2e1900 */
[----:B----4-:R-:W-:-:S05]  /*17d0*/  SEL R22, R21, RZ, P3 ;  /* 0x000000ff15167207 */ /* 0x010fca0001800000 */
[----:B------:R-:W-:Y:S01]  /*17e0*/  FADD R13, R41, R22 ;  /* 0x00000016290d7221 */ /* 0x000fe20000000000 */
[----:B---3--:R-:W-:Y:S02]  /*17f0*/  SEL R22, R18, RZ, P3 ;  /* 0x000000ff12167207 */ /* 0x008fe40001800000 */
[----:B------:R-:W-:Y:S02]  /*1800*/  ISETP.GE.AND P3, PT, R5, 0x40, PT ;  /* 0x000000400500780c */ /* 0x000fe40003f66270 */
[----:B------:R-:W-:Y:S02]  /*1810*/  IADD3 R21, R17, R5, RZ ;  /* 0x0000000511157210 */ /* 0x000fe40007ffe0ff */
[----:B------:R-:W-:Y:S02]  /*1820*/  CS2R R16, SRZ ;  /* 0x0000000000107805 */ /* 0x000fe4000001ff00 */
[----:B------:R-:W-:Y:S02]  /*1830*/  CS2R R18, SRZ ;  /* 0x0000000000127805 */ /* 0x000fe4000001ff00 */
[----:B------:R-:W-:Y:S01]  /*1840*/  SEL R23, R20, RZ, P4 ;  /* 0x000000ff14177207 */ /* 0x000fe20002000000 */
[----:B------:R-:W-:-:S04]  /*1850*/  IMAD.WIDE R20, R21, 0x4, R24 ;  /* 0x0000000415147825 */ /* 0x000fc800078e0218 */
[----:B------:R-:W-:Y:S01]  /*1860*/  FADD R41, R39, R22 ;  /* 0x0000001627297221 */ /* 0x000fe20000000000 */
[----:B------:R-:W-:Y:S02]  /*1870*/  IMAD.IADD R39, R7, 0x1, R5 ;  /* 0x0000000107277824 */ /* 0x000fe400078e0205 */
[----:B0-----:R-:W-:Y:S01]  /*1880*/  FADD R42, R38, R23 ;  /* 0x00000017262a7221 */ /* 0x001fe20000000000 */
[----:B------:R0:W3:Y:S01]  /*1890*/  @!P3 LDG.E.EL.128 R16, desc[UR6][R20.64] ;  /* 0x000000061410b981 */ /* 0x0000e2000c2e1d00 */
[----:B------:R-:W-:Y:S01]  /*18a0*/  CS2R R22, SRZ ;  /* 0x0000000000167805 */ /* 0x000fe2000001ff00 */
[----:B------:R-:W-:Y:S01]  /*18b0*/  IMAD.WIDE R38, R39, 0x4, R24 ;  /* 0x0000000427267825 */ /* 0x000fe200078e0218 */
[----:B0-----:R-:W-:-:S06]  /*18c0*/  CS2R R20, SRZ ;  /* 0x0000000000147805 */ /* 0x001fcc000001ff00 */
[----:B------:R-:W4:Y:S01]  /*18d0*/  @!P3 LDG.E.EL.128 R20, desc[UR6][R38.64] ;  /* 0x000000062614b981 */ /* 0x000f22000c2e1d00 */
[----:B------:R-:W-:-:S04]  /*18e0*/  IMAD.IADD R7, R7, 0x1, R37 ;  /* 0x0000000107077824 */ /* 0x000fc800078e0225 */
[----:B------:R-:W-:Y:S01]  /*18f0*/  IMAD.WIDE R24, R7, 0x4, R24 ;  /* 0x0000000407187825 */ /* 0x000fe200078e0218 */
[----:B------:R-:W-:-:S06]  /*1900*/  MOV R7, RZ ;  /* 0x000000ff00077202 */ /* 0x000fcc0000000f00 */
[----:B------:R0:W4:Y:S01]  /*1910*/  @P5 LDG.E.EL R7, desc[UR6][R24.64] ;  /* 0x0000000618075981 */ /* 0x000122000c2e1900 */
[----:B------:R-:W-:Y:S02]  /*1920*/  SHF.R.S32.HI R43, RZ, 0x3, R4 ;  /* 0x00000003ff2b7819 */ /* 0x000fe40000011404 */
[----:B------:R-:W-:-:S03]  /*1930*/  ISETP.GT.AND P3, PT, R5, 0x37, PT ;  /* 0x000000370500780c */ /* 0x000fc60003f64270 */
[----:B------:R-:W-:Y:S01]  /*1940*/  VIADD R4, R43, 0x2 ;  /* 0x000000022b047836 */ /* 0x000fe20000000000 */
[----:B------:R-:W-:Y:S02]  /*1950*/  SEL R37, RZ, 0x9, !P3 ;  /* 0x00000009ff257807 */ /* 0x000fe40005800000 */
[----:B------:R-:W-:Y:S01]  /*1960*/  ISETP.GE.AND P3, PT, R5, 0x38, PT ;  /* 0x000000380500780c */ /* 0x000fe20003f66270 */
[----:B------:R-:W-:-:S03]  /*1970*/  FADD R13, R13, R44 ;  /* 0x0000002c0d0d7221 */ /* 0x000fc60000000000 */
[----:B------:R-:W-:Y:S01]  /*1980*/  SEL R44, R4, RZ, !P3 ;  /* 0x000000ff042c7207 */ /* 0x000fe20005800000 */
[C---:B------:R-:W-:Y:S01]  /*1990*/  VIADD R4, R26.reuse, 0x2 ;  /* 0x000000021a047836 */ /* 0x040fe20000000000 */
[----:B------:R-:W-:-:S04]  /*19a0*/  ISETP.GE.AND P3, PT, R26, 0x7, PT ;  /* 0x000000071a00780c */ /* 0x000fc80003f66270 */
[----:B------:R-:W-:Y:S02]  /*19b0*/  SEL R4, R4, RZ, !P3 ;  /* 0x000000ff04047207 */ /* 0x000fe40005800000 */
[----:B------:R-:W-:Y:S02]  /*19c0*/  ISETP.GT.AND P3, PT, R26, 0x6, PT ;  /* 0x000000061a00780c */ /* 0x000fe40003f64270 */
[----:B0-----:R-:W-:-:S11]  /*19d0*/  IADD3 R24, R4, 0x9, RZ ;  /* 0x0000000904187810 */ /* 0x001fd60007ffe0ff */
[----:B------:R-:W-:Y:S02]  /*19e0*/  @!P3 IMAD.MOV R24, RZ, RZ, R4 ;  /* 0x000000ffff18b224 */ /* 0x000fe400078e0204 */
[----:B------:R-:W-:-:S03]  /*19f0*/  IMAD.IADD R4, R37, 0x1, R44 ;  /* 0x0000000125047824 */ /* 0x000fc600078e022c */
[----:B------:R-:W-:Y:S02]  /*1a00*/  IADD3 R5, R24, -R26, -R43 ;  /* 0x8000001a18057210 */ /* 0x000fe40007ffe82b */
[----:B------:R-:W-:Y:S02]  /*1a10*/  IADD3 R39, -R43, R4, RZ ;  /* 0x000000042b277210 */ /* 0x000fe40007ffe1ff */
[--C-:B------:R-:W-:Y:S01]  /*1a20*/  IADD3 R5, R5, 0x1, R4.reuse ;  /* 0x0000000105057810 */ /* 0x100fe20007ffe004 */
[----:B------:R-:W-:-:S04]  /*1a30*/  IMAD.IADD R37, R43, 0x1, -R4 ;  /* 0x000000012b257824 */ /* 0x000fc800078e0a04 */
[----:B------:R-:W-:Y:S02]  /*1a40*/  IMAD R24, R39, R24, R5 ;  /* 0x0000001827187224 */ /* 0x000fe400078e0205 */
[----:B------:R-:W-:Y:S02]  /*1a50*/  IMAD.MOV.U32 R5, RZ, RZ, 0x9 ;  /* 0x00000009ff057424 */ /* 0x000fe400078e00ff */
[----:B------:R-:W-:-:S03]  /*1a60*/  IMAD R26, R26, R37, R24 ;  /* 0x000000251a1a7224 */ /* 0x000fc600078e0218 */
[----:B------:R-:W-:-:S04]  /*1a70*/  VIADDMNMX R24, R6, 0x2, R5, PT ;  /* 0x0000000206187846 */ /* 0x000fc80003800105 */
[----:B------:R-:W-:-:S04]  /*1a80*/  IADD3 R25, R24, -R43, -R6 ;  /* 0x8000002b18197210 */ /* 0x000fc80007ffe806 */
[----:B------:R-:W-:Y:S02]  /*1a90*/  IADD3 R25, R25, 0x1, R4 ;  /* 0x0000000119197810 */ /* 0x000fe40007ffe004 */
[----:B------:R-:W-:-:S03]  /*1aa0*/  VIADDMNMX R38, R3, 0x2, R5, PT ;  /* 0x0000000203267846 */ /* 0x000fc60003800105 */
[----:B------:R-:W-:-:S04]  /*1ab0*/  IMAD R24, R24, R39, R25 ;  /* 0x0000002718187224 */ /* 0x000fc800078e0219 */
[----:B------:R-:W-:Y:S02]  /*1ac0*/  IMAD R24, R6, R37, R24 ;  /* 0x0000002506187224 */ /* 0x000fe400078e0218 */
[----:B------:R-:W-:-:S05]  /*1ad0*/  IMAD.IADD R6, R38, 0x1, -R3 ;  /* 0x0000000126067824 */ /* 0x000fca00078e0a03 */
[----:B------:R-:W-:Y:S02]  /*1ae0*/  LOP3.LUT R6, R6, 0x1, RZ, 0xfc, !PT ;  /* 0x0000000106067812 */ /* 0x000fe400078efcff */
[----:B------:R-:W-:Y:S02]  /*1af0*/  ISETP.GE.AND P3, PT, R0, 0x7, PT ;  /* 0x000000070000780c */ /* 0x000fe40003f66270 */
[----:B------:R-:W-:Y:S02]  /*1b00*/  IADD3 R6, R4, R6, -R43 ;  /* 0x0000000604067210 */ /* 0x000fe40007ffe82b */
[----:B------:R-:W-:-:S03]  /*1b10*/  IADD3 R5, R0, 0x2, RZ ;  /* 0x0000000200057810 */ /* 0x000fc60007ffe0ff */
[----:B------:R-:W-:Y:S01]  /*1b20*/  IMAD R38, R38, R39, R6 ;  /* 0x0000002726267224 */ /* 0x000fe200078e0206 */
[----:B------:R-:W-:Y:S01]  /*1b30*/  SEL R5, R5, RZ, !P3 ;  /* 0x000000ff05057207 */ /* 0x000fe20005800000 */
[----:B------:R-:W0:Y:S01]  /*1b40*/  S2R R6, SR_TID.X ;  /* 0x0000000000067919 */ /* 0x000e220000002100 */
[----:B------:R-:W-:Y:S02]  /*1b50*/  ISETP.GT.AND P3, PT, R0, 0x6, PT ;  /* 0x000000060000780c */ /* 0x000fe40003f64270 */
[----:B------:R-:W-:Y:S01]  /*1b60*/  SHF.R.S32.HI R2, RZ, 0x1b, R2 ;  /* 0x0000001bff027819 */ /* 0x000fe20000011402 */
[----:B------:R-:W-:Y:S01]  /*1b70*/  VIADD R44, R5, 0x9 ;  /* 0x00000009052c7836 */ /* 0x000fe20000000000 */
[----:B------:R-:W1:Y:S02]  /*1b80*/  S2UR UR5, SR_CgaCtaId ;  /* 0x00000000000579c3 */ /* 0x000e640000008800 */
[----:B------:R-:W-:-:S07]  /*1b90*/  SGXT R2, R2, 0x1 ;  /* 0x000000010202781a */ /* 0x000fce0000000200 */
[----:B------:R-:W-:Y:S02]  /*1ba0*/  @!P3 IADD3 R44, R5, RZ, RZ ;  /* 0x000000ff052cb210 */ /* 0x000fe40007ffe0ff */
[----:B------:R-:W-:Y:S02]  /*1bb0*/  LEA.HI R2, R2, R27, RZ, 0xb ;  /* 0x0000001b02027211 */ /* 0x000fe400078f58ff */
[----:B------:R-:W-:-:S04]  /*1bc0*/  IADD3 R43, R44, -R0, -R43 ;  /* 0x800000002c2b7210 */ /* 0x000fc80007ffe82b */
[----:B------:R-:W-:Y:S01]  /*1bd0*/  IADD3 R43, R43, 0x1, R4 ;  /* 0x000000012b2b7810 */ /* 0x000fe20007ffe004 */
[C---:B------:R-:W-:Y:S01]  /*1be0*/  IMAD.SHL.U32 R4, R2.reuse, 0x40, RZ ;  /* 0x0000004002047824 */ /* 0x040fe200078e00ff */
[----:B------:R-:W-:-:S04]  /*1bf0*/  LOP3.LUT R2, R2, 0xfffff800, RZ, 0xc0, !PT ;  /* 0xfffff80002027812 */ /* 0x000fc800078ec0ff */
[----:B------:R-:W-:Y:S01]  /*1c00*/  LOP3.LUT R4, R4, 0xfffe0000, RZ, 0xc0, !PT ;  /* 0xfffe000004047812 */ /* 0x000fe200078ec0ff */
[----:B------:R-:W-:-:S03]  /*1c10*/  UMOV UR4, 0x400 ;  /* 0x0000040000047882 */ /* 0x000fc60000000000 */
[----:B------:R-:W-:Y:S01]  /*1c20*/  IADD3 R27, R4, R27, -R2 ;  /* 0x0000001b041b7210 */ /* 0x000fe20007ffe802 */
[C---:B0-----:R-:W-:Y:S01]  /*1c30*/  IMAD.SHL.U32 R2, R6.reuse, 0x40, RZ ;  /* 0x0000004006027824 */ /* 0x041fe200078e00ff */
[----:B------:R-:W-:Y:S01]  /*1c40*/  SHF.R.U32.HI R5, RZ, 0x4, R6 ;  /* 0x00000004ff057819 */ /* 0x000fe20000011606 */
[----:B-1----:R-:W-:Y:S01]  /*1c50*/  UPRMT UR4, UR5, 0x654, UR4 ;  /* 0x0000065405047896 */ /* 0x002fe20008000004 */
[----:B------:R-:W-:Y:S02]  /*1c60*/  SHF.L.U32 R25, R6, 0x2, RZ ;  /* 0x0000000206197819 */ /* 0x000fe400000006ff */
[----:B------:R-:W-:Y:S02]  /*1c70*/  SGXT.U32 R5, R5, 0x3 ;  /* 0x000000030505781a */ /* 0x000fe40000000000 */
[----:B------:R-:W-:-:S04]  /*1c80*/  LOP3.LUT R2, R2, 0x3c0, RZ, 0xc0, !PT ;  /* 0x000003c002027812 */ /* 0x000fc800078ec0ff */
[C---:B------:R-:W-:Y:S01]  /*1c90*/  LOP3.LUT R5, R2.reuse, R5, RZ, 0xfc, !PT ;  /* 0x0000000502057212 */ /* 0x040fe200078efcff */
[----:B------:R-:W-:Y:S01]  /*1ca0*/  VIADD R4, R2, UR4 ;  /* 0x0000000402047c36 */ /* 0x000fe20008000000 */
[----:B------:R-:W-:Y:S02]  /*1cb0*/  LOP3.LUT R2, R25, 0x1fc, RZ, 0xc0, !PT ;  /* 0x000001fc19027812 */ /* 0x000fe400078ec0ff */
[----:B------:R-:W-:Y:S01]  /*1cc0*/  LOP3.LUT R6, R6, 0x7c, RZ, 0xc0, !PT ;  /* 0x0000007c06067812 */ /* 0x000fe200078ec0ff */
[----:B------:R-:W-:Y:S01]  /*1cd0*/  IMAD R5, R5, 0x4, R4 ;  /* 0x0000000405057824 */ /* 0x000fe200078e0204 */
[----:B------:R-:W-:Y:S02]  /*1ce0*/  LOP3.LUT R4, R2, 0x200, RZ, 0xfc, !PT ;  /* 0x0000020002047812 */ /* 0x000fe400078efcff */
[----:B------:R-:W-:Y:S02]  /*1cf0*/  LEA R25, R6, UR4, 0x2 ;  /* 0x0000000406197c11 */ /* 0x000fe4000f8e10ff */
[----:B------:R-:W-:Y:S01]  /*1d00*/  LOP3.LUT R4, R4, 0x3f0, RZ, 0xc0, !PT ;  /* 0x000003f004047812 */ /* 0x000fe200078ec0ff */
[----:B------:R-:W-:Y:S01]  /*1d10*/  IMAD R39, R39, R44, R43 ;  /* 0x0000002c27277224 */ /* 0x000fe200078e022b */
[----:B------:R-:W-:-:S02]  /*1d20*/  LOP3.LUT R6, R28, 0x20, RZ, 0xfc, !PT ;  /* 0x000000201c067812 */ /* 0x000fc400078efcff */
[----:B------:R-:W-:Y:S01]  /*1d30*/  IADD3 R43, R4, UR4, RZ ;  /* 0x00000004042b7c10 */ /* 0x000fe2000fffe0ff */
[----:B------:R-:W-:Y:S01]  /*1d40*/  IMAD R4, R2, 0x4, R25 ;  /* 0x0000000402047824 */ /* 0x000fe200078e0219 */
[----:B------:R-:W-:Y:S02]  /*1d50*/  SEL R25, R11, RZ, P2 ;  /* 0x000000ff0b197207 */ /* 0x000fe40001000000 */
[----:B------:R-:W-:Y:S02]  /*1d60*/  SEL R14, R14, RZ, P2 ;  /* 0x000000ff0e0e7207 */ /* 0x000fe40001000000 */
[----:B------:R-:W-:Y:S02]  /*1d70*/  SEL R15, R15, RZ, P2 ;  /* 0x000000ff0f0f7207 */ /* 0x000fe40001000000 */
[----:B------:R-:W-:Y:S02]  /*1d80*/  ISETP.GE.AND P2, PT, R28, 0x40, PT ;  /* 0x000000401c00780c */ /* 0x000fe40003f46270 */
[C---:B------:R-:W-:Y:S01]  /*1d90*/  ISETP.GE.AND P3, PT, R6.reuse, 0x40, PT ;  /* 0x000000400600780c */ /* 0x040fe20003f66270 */
[----:B------:R-:W-:Y:S01]  /*1da0*/  IMAD R6, R6, 0x800, R27 ;  /* 0x0000080006067824 */ /* 0x000fe200078e021b */
[----:B------:R-:W-:-:S02]  /*1db0*/  LEA R28, R28, R27, 0xb ;  /* 0x0000001b1c1c7211 */ /* 0x000fc400078e58ff */
[----:B------:R-:W-:Y:S02]  /*1dc0*/  I2FP.F32.S32 R27, R24 ;  /* 0x00000018001b7245 */ /* 0x000fe40000201400 */
[----:B-----5:R-:W-:Y:S02]  /*1dd0*/  SEL R30, R30, RZ, P6 ;  /* 0x000000ff1e1e7207 */ /* 0x020fe40003000000 */
[----:B--2---:R-:W-:Y:S02]  /*1de0*/  SEL R11, R32, RZ, P6 ;  /* 0x000000ff200b7207 */ /* 0x004fe40003000000 */
[----:B------:R-:W-:Y:S02]  /*1df0*/  FSETP.GT.AND P6, PT, |R27|, 8.50705917302346158658e+37, PT ;  /* 0x7e8000001b00780b */ /* 0x000fe40003fc4200 */
[----:B------:R-:W-:Y:S02]  /*1e00*/  SEL R31, R31, RZ, P4 ;  /* 0x000000ff1f1f7207 */ /* 0x000fe40002000000 */
[----:B------:R-:W-:-:S02]  /*1e10*/  FSETP.GEU.AND P4, PT, |R27|, 1.175494350822287508e-38, PT ;  /* 0x008000001b00780b */ /* 0x000fc40003f8e200 */
[----:B------:R-:W-:Y:S02]  /*1e20*/  SEL R29, R29, RZ, P1 ;  /* 0x000000ff1d1d7207 */ /* 0x000fe40000800000 */
[----:B------:R-:W-:Y:S01]  /*1e30*/  SEL R33, R33, RZ, P1 ;  /* 0x000000ff21217207 */ /* 0x000fe20000800000 */
[-C--:B------:R-:W-:Y:S02]  /*1e40*/  IMAD R39, R0, R37.reuse, R39 ;  /* 0x0000002500277224 */ /* 0x080fe400078e0227 */
[----:B------:R-:W-:Y:S01]  /*1e50*/  FADD R0, R8, R29 ;  /* 0x0000001d08007221 */ /* 0x000fe20000000000 */
[----:B------:R-:W-:Y:S02]  /*1e60*/  IMAD R2, R2, 0x4, R43 ;  /* 0x0000000402027824 */ /* 0x000fe400078e022b */
[----:B------:R-:W-:Y:S01]  /*1e70*/  FADD R24, R12, R33 ;  /* 0x000000210c187221 */ /* 0x000fe20000000000 */
[----:B------:R-:W-:Y:S01]  /*1e80*/  @P6 FMUL R27, R27, 0.25 ;  /* 0x3e8000001b1b6820 */ /* 0x000fe20000400000 */
[----:B------:R-:W-:Y:S01]  /*1e90*/  I2FP.F32.S32 R29, R26 ;  /* 0x0000001a001d7245 */ /* 0x000fe20000201400 */
[----:B------:R-:W-:-:S02]  /*1ea0*/  IMAD R38, R3, R37, R38 ;  /* 0x0000002503267224 */ /* 0x000fc400078e0226 */
[----:B------:R-:W-:Y:S01]  /*1eb0*/  FADD R3, R9, R30 ;  /* 0x0000001e09037221 */ /* 0x000fe20000000000 */
[----:B------:R-:W-:Y:S01]  /*1ec0*/  FADD R12, R10, R11 ;  /* 0x0000000b0a0c7221 */ /* 0x000fe20000000000 */
[----:B------:R-:W-:Y:S01]  /*1ed0*/  @!P4 FMUL R27, R27, 16777216 ;  /* 0x4b8000001b1bc820 */ /* 0x000fe20000400000 */
[----:B------:R-:W-:Y:S01]  /*1ee0*/  @P6 FMUL R0, R0, 0.25 ;  /* 0x3e80000000006820 */ /* 0x000fe20000400000 */
[----:B------:R-:W-:Y:S01]  /*1ef0*/  @P6 FMUL R24, R24, 0.25 ;  /* 0x3e80000018186820 */ /* 0x000fe20000400000 */
[C---:B------:R-:W-:Y:S02]  /*1f00*/  FSETP.GT.AND P6, PT, |R29|.reuse, 8.50705917302346158658e+37, PT ;  /* 0x7e8000001d00780b */ /* 0x040fe40003fc4200 */
[----:B------:R-:W-:Y:S01]  /*1f10*/  @!P4 FMUL R0, R0, 16777216 ;  /* 0x4b8000000000c820 */ /* 0x000fe20000400000 */
[----:B------:R-:W-:Y:S01]  /*1f20*/  @!P4 FMUL R24, R24, 16777216 ;  /* 0x4b8000001818c820 */ /* 0x000fe20000400000 */
[----:B------:R-:W-:Y:S01]  /*1f30*/  FSETP.GEU.AND P4, PT, |R29|, 1.175494350822287508e-38, PT ;  /* 0x008000001d00780b */ /* 0x000fe20003f8e200 */
[----:B------:R-:W0:Y:S01]  /*1f40*/  MUFU.RCP R27, R27 ;  /* 0x0000001b001b7308 */ /* 0x000e220000001000 */
[----:B------:R-:W-:Y:S01]  /*1f50*/  I2FP.F32.S32 R38, R38 ;  /* 0x0000002600267245 */ /* 0x000fe20000201400 */
[----:B------:R-:W-:Y:S01]  /*1f60*/  FADD R34, R34, R31 ;  /* 0x0000001f22227221 */ /* 0x000fe20000000000 */
[----:B------:R-:W-:-:S02]  /*1f70*/  FADD R41, R41, R14 ;  /* 0x0000000e29297221 */ /* 0x000fc40000000000 */
[----:B------:R-:W-:Y:S01]  /*1f80*/  FSETP.GT.AND P1, PT, |R38|, 8.50705917302346158658e+37, PT ;  /* 0x7e8000002600780b */ /* 0x000fe20003f24200 */
[----:B------:R-:W-:Y:S01]  /*1f90*/  FADD R34, R34, R15 ;  /* 0x0000000f22227221 */ /* 0x000fe20000000000 */
[----:B------:R-:W-:Y:S01]  /*1fa0*/  SEL R30, R35, RZ, P0 ;  /* 0x000000ff231e7207 */ /* 0x000fe20000000000 */
[----:B------:R-:W-:Y:S01]  /*1fb0*/  @P6 FMUL R29, R29, 0.25 ;  /* 0x3e8000001d1d6820 */ /* 0x000fe20000400000 */
[----:B------:R-:W-:Y:S01]  /*1fc0*/  SEL R36, R36, RZ, P0 ;  /* 0x000000ff24247207 */ /* 0x000fe20000000000 */
[----:B------:R-:W1:Y:S01]  /*1fd0*/  LDC.64 R14, c[0x0][0x220] ;  /* 0x00008800ff0e7b82 */ /* 0x000e620000000a00 */
[C---:B------:R-:W-:Y:S01]  /*1fe0*/  FSETP.GEU.AND P0, PT, |R38|.reuse, 1.175494350822287508e-38, PT ;  /* 0x008000002600780b */ /* 0x040fe20003f0e200 */
[----:B------:R-:W-:Y:S01]  /*1ff0*/  @!P4 FMUL R29, R29, 16777216 ;  /* 0x4b8000001d1dc820 */ /* 0x000fe20000400000 */
[C---:B0-----:R-:W-:Y:S01]  /*2000*/  FMUL R0, R27.reuse, R0 ;  /* 0x000000001b007220 */ /* 0x041fe20000400000 */
[----:B------:R-:W-:Y:S02]  /*2010*/  FMUL R24, R27, R24 ;  /* 0x000000181b187220 */ /* 0x000fe40000400000 */
[----:B------:R-:W0:Y:S02]  /*2020*/  MUFU.RCP R27, R29 ;  /* 0x0000001d001b7308 */ /* 0x000e240000001000 */
[----:B------:R-:W-:Y:S01]  /*2030*/  @P1 FMUL R38, R38, 0.25 ;  /* 0x3e80000026261820 */ /* 0x000fe20000400000 */
[----:B------:R-:W-:Y:S01]  /*2040*/  I2FP.F32.S32 R39, R39 ;  /* 0x0000002700277245 */ /* 0x000fe20000201400 */
[----:B------:R-:W-:Y:S01]  /*2050*/  FADD R32, R13, R30 ;  /* 0x0000001e0d207221 */ /* 0x000fe20000000000 */
[----:B------:R-:W-:Y:S01]  /*2060*/  @P1 FMUL R3, R3, 0.25 ;  /* 0x3e80000003031820 */ /* 0x000fe20000400000 */
[----:B------:R-:W-:-:S02]  /*2070*/  @P1 FMUL R12, R12, 0.25 ;  /* 0x3e8000000c0c1820 */ /* 0x000fc40000400000 */
[----:B------:R-:W-:Y:S01]  /*2080*/  @!P0 FMUL R38, R38, 16777216 ;  /* 0x4b80000026268820 */ /* 0x000fe20000400000 */
[----:B---3--:R-:W-:Y:S04]  /*2090*/  STS [R5], R16 ;  /* 0x0000001005007388 */ /* 0x008fe80000000800 */
[----:B------:R-:W-:Y:S04]  /*20a0*/  STS [R5+0x50], R17 ;  /* 0x0000501105007388 */ /* 0x000fe80000000800 */
[----:B------:R-:W-:Y:S04]  /*20b0*/  STS [R5+0xa0], R18 ;  /* 0x0000a01205007388 */ /* 0x000fe80000000800 */
[----:B------:R-:W-:Y:S04]  /*20c0*/  STS [R5+0xf0], R19 ;  /* 0x0000f01305007388 */ /* 0x000fe80000000800 */
[----:B----4-:R-:W-:Y:S04]  /*20d0*/  STS [R5+0x20], R20 ;  /* 0x0000201405007388 */ /* 0x010fe80000000800 */
[----:B------:R2:W-:Y:S04]  /*20e0*/  STS [R5+0x70], R21 ;  /* 0x0000701505007388 */ /* 0x0005e80000000800 */
[----:B------:R-:W-:Y:S04]  /*20f0*/  STS [R5+0xc0], R22 ;  /* 0x0000c01605007388 */ /* 0x000fe80000000800 */
[----:B------:R3:W-:Y:S01]  /*2100*/  STS [R5+0x110], R23 ;  /* 0x0001101705007388 */ /* 0x0007e20000000800 */
[----:B--2---:R-:W2:Y:S08]  /*2110*/  LDC.64 R20, c[0x0][0x218] ;  /* 0x00008600ff147b82 */ /* 0x004eb00000000a00 */
[----:B------:R-:W-:Y:S08]  /*2120*/  BAR.SYNC.DEFER_BLOCKING 0x0 ;  /* 0x0000000000007b1d */ /* 0x000ff00000010000 */
[----:B---3--:R-:W3:Y:S01]  /*2130*/  LDC.64 R22, c[0x0][0x228] ;  /* 0x00008a00ff167b82 */ /* 0x008ee20000000a00 */
[----:B------:R-:W4:Y:S04]  /*2140*/  LDS.128 R8, [R4] ;  /* 0x0000000004087984 */ /* 0x000f280000000c00 */
[----:B------:R-:W5:Y:S01]  /*2150*/  LDS.128 R16, [R2+0x800] ;  /* 0x0008000002107984 */ /* 0x000f620000000c00 */
[----:B------:R-:W-:Y:S01]  /*2160*/  FSETP.GT.AND P1, PT, |R39|, 8.50705917302346158658e+37, PT ;  /* 0x7e8000002700780b */ /* 0x000fe20003f24200 */
[----:B------:R-:W-:Y:S01]  /*2170*/  @P6 FMUL R32, R32, 0.25 ;  /* 0x3e80000020206820 */ /* 0x000fe20000400000 */
[----:B------:R-:W-:Y:S01]  /*2180*/  SEL R40, R40, RZ, P5 ;  /* 0x000000ff28287207 */ /* 0x000fe20002800000 */
[----:B------:R-:W-:Y:S01]  /*2190*/  @!P0 FMUL R3, R3, 16777216 ;  /* 0x4b80000003038820 */ /* 0x000fe20000400000 */
[----:B------:R-:W-:Y:S01]  /*21a0*/  @!P0 FMUL R12, R12, 16777216 ;  /* 0x4b8000000c0c8820 */ /* 0x000fe20000400000 */
[----:B------:R-:W-:Y:S01]  /*21b0*/  FADD R25, R42, R25 ;  /* 0x000000192a197221 */ /* 0x000fe20000000000 */
[----:B------:R-:W-:Y:S01]  /*21c0*/  FSETP.GEU.AND P0, PT, |R39|, 1.175494350822287508e-38, PT ;  /* 0x008000002700780b */ /* 0x000fe20003f0e200 */
[----:B------:R-:W-:Y:S01]  /*21d0*/  @!P4 FMUL R32, R32, 16777216 ;  /* 0x4b8000002020c820 */ /* 0x000fe20000400000 */
[----:B------:R-:W0:Y:S01]  /*21e0*/  MUFU.RCP R38, R38 ;  /* 0x0000002600267308 */ /* 0x000e220000001000 */
[----:B------:R-:W-:Y:S01]  /*21f0*/  SEL R7, R7, RZ, P5 ;  /* 0x000000ff07077207 */ /* 0x000fe20002800000 */
[----:B------:R-:W-:Y:S01]  /*2200*/  FADD R25, R25, R40 ;  /* 0x0000002819197221 */ /* 0x000fe20000000000 */
[----:B--2---:R-:W-:-:S04]  /*2210*/  IMAD.WIDE R30, R28, 0x4, R20 ;  /* 0x000000041c1e7825 */ /* 0x004fc800078e0214 */
[----:B0-----:R-:W-:Y:S01]  /*2220*/  FMUL R40, R27, R32 ;  /* 0x000000201b287220 */ /* 0x001fe20000400000 */
[----:B------:R-:W-:-:S04]  /*2230*/  IMAD.WIDE R20, R6, 0x4, R20 ;  /* 0x0000000406147825 */ /* 0x000fc800078e0214 */
[----:B------:R-:W-:Y:S01]  /*2240*/  FADD R7, R34, R7 ;  /* 0x0000000722077221 */ /* 0x000fe20000000000 */
[----:B-1----:R-:W-:-:S04]  /*2250*/  IMAD.WIDE R32, R28, 0x4, R14 ;  /* 0x000000041c207825 */ /* 0x002fc800078e020e */
[----:B------:R-:W-:Y:S01]  /*2260*/  @P1 FMUL R39, R39, 0.25 ;  /* 0x3e80000027271820 */ /* 0x000fe20000400000 */
[----:B------:R-:W-:-:S04]  /*2270*/  IMAD.WIDE R14, R6, 0x4, R14 ;  /* 0x00000004060e7825 */ /* 0x000fc800078e020e */
[----:B---3--:R-:W-:-:S04]  /*2280*/  IMAD.WIDE R34, R28, 0x4, R22 ;  /* 0x000000041c227825 */ /* 0x008fc800078e0216 */
[----:B------:R-:W-:Y:S01]  /*2290*/  IMAD.WIDE R22, R6, 0x4, R22 ;  /* 0x0000000406167825 */ /* 0x000fe200078e0216 */
[----:B----4-:R-:W-:Y:S04]  /*22a0*/  @!P2 STG.E.128 desc[UR6][R30.64], R8 ;  /* 0x000000081e00a986 */ /* 0x010fe8000c101d06 */
[----:B-----5:R-:W-:Y:S01]  /*22b0*/  @!P3 STG.E.128 desc[UR6][R20.64], R16 ;  /* 0x000000101400b986 */ /* 0x020fe2000c101d06 */
[----:B------:R-:W-:-:S03]  /*22c0*/  @!P0 FMUL R39, R39, 16777216 ;  /* 0x4b80000027278820 */ /* 0x000fc60000400000 */
[----:B------:R-:W-:Y:S04]  /*22d0*/  @!P2 STG.E.128 desc[UR6][R32.64], R8 ;  /* 0x000000082000a986 */ /* 0x000fe8000c101d06 */
[----:B------:R-:W-:Y:S04]  /*22e0*/  @!P3 STG.E.128 desc[UR6][R14.64], R16 ;  /* 0x000000100e00b986 */ /* 0x000fe8000c101d06 */
[----:B------:R0:W-:Y:S01]  /*22f0*/  @!P2 STG.E.128 desc[UR6][R34.64], R8 ;  /* 0x000000082200a986 */ /* 0x0001e2000c101d06 */
[----:B------:R-:W-:-:S03]  /*2300*/  FMUL R26, R38, R3 ;  /* 0x00000003261a7220 */ /* 0x000fc60000400000 */
[----:B------:R-:W-:Y:S01]  /*2310*/  @!P3 STG.E.128 desc[UR6][R22.64], R16 ;  /* 0x000000101600b986 */ /* 0x000fe2000c101d06 */
[----:B------:R-:W-:Y:S01]  /*2320*/  FMUL R12, R38, R12 ;  /* 0x0000000c260c7220 */ /* 0x000fe20000400000 */
[----:B------:R-:W-:Y:S01]  /*2330*/  BAR.SYNC.DEFER_BLOCKING 0x0 ;  /* 0x0000000000007b1d */ /* 0x000fe20000010000 */
[----:B------:R-:W-:-:S05]  /*2340*/  FADD R36, R41, R36 ;  /* 0x0000002429247221 */ /* 0x000fca0000000000 */
[----:B------:R-:W1:Y:S01]  /*2350*/  MUFU.RCP R38, R39 ;  /* 0x0000002700267308 */ /* 0x000e620000001000 */
[----:B------:R-:W-:Y:S01]  /*2360*/  @P6 FMUL R36, R36, 0.25 ;  /* 0x3e80000024246820 */ /* 0x000fe20000400000 */
[----:B------:R-:W-:Y:S01]  /*2370*/  @P1 FMUL R25, R25, 0.25 ;  /* 0x3e80000019191820 */ /* 0x000fe20000400000 */
[----:B------:R-:W-:Y:S01]  /*2380*/  @P1 FMUL R7, R7, 0.25 ;  /* 0x3e80000007071820 */ /* 0x000fe20000400000 */
[----:B0-----:R-:W0:Y:S01]  /*2390*/  LDC.64 R8, c[0x0][0x230] ;  /* 0x00008c00ff087b82 */ /* 0x001e220000000a00 */
[----:B------:R-:W-:Y:S01]  /*23a0*/  @!P4 FMUL R36, R36, 16777216 ;  /* 0x4b8000002424c820 */ /* 0x000fe20000400000 */
[----:B------:R-:W-:Y:S01]  /*23b0*/  @!P0 FMUL R25, R25, 16777216 ;  /* 0x4b80000019198820 */ /* 0x000fe20000400000 */
[----:B------:R-:W-:Y:S02]  /*23c0*/  @!P0 FMUL R7, R7, 16777216 ;  /* 0x4b80000007078820 */ /* 0x000fe40000400000 */
[----:B------:R-:W-:Y:S01]  /*23d0*/  FMUL R42, R27, R36 ;  /* 0x000000241b2a7220 */ /* 0x000fe20000400000 */
[C---:B-1----:R-:W-:Y:S01]  /*23e0*/  FMUL R36, R38.reuse, R25 ;  /* 0x0000001926247220 */ /* 0x042fe20000400000 */
[----:B------:R-:W-:Y:S01]  /*23f0*/  FMUL R38, R38, R7 ;  /* 0x0000000726267220 */ /* 0x000fe20000400000 */
[----:B------:R-:W-:Y:S04]  /*2400*/  STS [R5], R0 ;  /* 0x0000000005007388 */ /* 0x000fe80000000800 */
[----:B------:R-:W-:Y:S04]  /*2410*/  STS [R5+0x50], R26 ;  /* 0x0000501a05007388 */ /* 0x000fe80000000800 */
[----:B------:R-:W-:Y:S04]  /*2420*/  STS [R5+0xf0], R36 ;  /* 0x0000f02405007388 */ /* 0x000fe80000000800 */
[----:B------:R-:W-:Y:S04]  /*2430*/  STS [R5+0x20], R24 ;  /* 0x0000201805007388 */ /* 0x000fe80000000800 */
[----:B------:R-:W-:Y:S04]  /*2440*/  STS [R5+0x70], R12 ;  /* 0x0000700c05007388 */ /* 0x000fe80000000800 */
[----:B------:R-:W-:Y:S04]  /*2450*/  STS [R5+0x110], R38 ;  /* 0x0001102605007388 */ /* 0x000fe80000000800 */
[----:B------:R-:W-:Y:S04]  /*2460*/  STS [R5+0xa0], R40 ;  /* 0x0000a02805007388 */ /* 0x000fe80000000800 */
[----:B------:R-:W-:Y:S01]  /*2470*/  STS [R5+0xc0], R42 ;  /* 0x0000c02a05007388 */ /* 0x000fe20000000800 */
[----:B------:R-:W-:Y:S06]  /*2480*/  BAR.SYNC.DEFER_BLOCKING 0x0 ;  /* 0x0000000000007b1d */ /* 0x000fec0000010000 */
[----:B------:R-:W1:Y:S01]  /*2490*/  LDS.128 R16, [R4] ;  /* 0x0000000004107984 */ /* 0x000e620000000c00 */
[----:B0-----:R-:W-:-:S05]  /*24a0*/  IMAD.WIDE R28, R28, 0x4, R8 ;  /* 0x000000041c1c7825 */ /* 0x001fca00078e0208 */
[----:B-1----:R0:W-:Y:S02]  /*24b0*/  @!P2 STG.E.128 desc[UR6][R28.64], R16 ;  /* 0x000000101c00a986 */ /* 0x0021e4000c101d06 */
[----:B0-----:R-:W-:Y:S05]  /*24c0*/  @P3 EXIT ;  /* 0x000000000000394d */ /* 0x001fea0003800000 */
[----:B------:R-:W0:Y:S01]  /*24d0*/  LDS.128 R12, [R2+0x800] ;  /* 0x00080000020c7984 */ /* 0x000e220000000c00 */
[----:B------:R-:W-:-:S05]  /*24e0*/  IMAD.WIDE R6, R6, 0x4, R8 ;  /* 0x0000000406067825 */ /* 0x000fca00078e0208 */
[----:B0-----:R-:W-:Y:S01]  /*24f0*/  STG.E.128 desc[UR6][R6.64], R12 ;  /* 0x0000000c06007986 */ /* 0x001fe2000c101d06 */
[----:B------:R-:W-:Y:S05]  /*2500*/  EXIT ;  /* 0x000000000000794d */ /* 0x000fea0003800000 */
.L_x_0:
[----:B------:R-:W-:-:S00]  /*2510*/  BRA `(.L_x_0) ;  /* 0xfffffffc00fc7947 */ /* 0x000fc0000383ffff */
[----:B------:R-:W-:-:S00]  /*2520*/  NOP ;  /* 0x0000000000007918 */ /* 0x000fc00000000000 */
        /* <DEDUP_REMOVED lines=13> */
.L_x_1:


//--------------------- .nv.shared.triton_poi_fused_avg_pool2d_convolution_52 --------------------------
	.section	.nv.shared.triton_poi_fused_avg_pool2d_convolution_52,"aw",@nobits
	.sectionflags	@""
	.align	16
	.zero		1024


//--------------------- .nv.constant0.triton_poi_fused_avg_pool2d_convolution_52 --------------------------
	.section	.nv.constant0.triton_poi_fused_avg_pool2d_convolution_52,"a",@progbits
	.sectionflags	@""
	.align	4
.nv.constant0.triton_poi_fused_avg_pool2d_convolution_52:
	.zero		576
